// auto-generated by cutlass_sweep.gemm — config: {"arch": "sm_90", "cluster_m": 1, "cluster_n": 1, "dtype": "e4m3", "dtype_b": "e4m3", "layout": "nt", "stages": 0, "tile_k": 64, "tile_m": 192, "tile_n": 112}
#include "cutlass/cutlass.h"
#include "cutlass/gemm/collective/collective_builder.hpp"
#include "cutlass/gemm/device/gemm_universal_adapter.h"
#include "cutlass/gemm/kernel/gemm_universal.hpp"
#include "cutlass/epilogue/collective/collective_builder.hpp"

using ElemA = cutlass::float_e4m3_t;
using ElemB = cutlass::float_e4m3_t;
using ElemCD = cutlass::float_e4m3_t;
using Acc  = float;
using TileShape    = cute::Shape<cute::_192, cute::_112, cute::_64>;
using ClusterShape = cute::Shape<cute::_1, cute::_1, cute::_1>;

using CollectiveEpilogue = typename cutlass::epilogue::collective::CollectiveBuilder<
    cutlass::arch::Sm90, cutlass::arch::OpClassTensorOp,
    TileShape, ClusterShape,
    cutlass::epilogue::collective::EpilogueTileAuto,
    Acc, Acc,
    ElemCD, cutlass::layout::RowMajor, 128 / cutlass::sizeof_bits<ElemCD>::value,
    ElemCD, cutlass::layout::RowMajor, 128 / cutlass::sizeof_bits<ElemCD>::value,
    cutlass::epilogue::collective::EpilogueScheduleAuto
  >::CollectiveOp;

using CollectiveMainloop = typename cutlass::gemm::collective::CollectiveBuilder<
    cutlass::arch::Sm90, cutlass::arch::OpClassTensorOp,
    ElemA, cutlass::layout::RowMajor, 128 / cutlass::sizeof_bits<ElemA>::value,
    ElemB, cutlass::layout::ColumnMajor, 128 / cutlass::sizeof_bits<ElemB>::value,
    Acc,
    TileShape, ClusterShape,
    cutlass::gemm::collective::StageCountAutoCarveout<static_cast<int>(sizeof(typename CollectiveEpilogue::SharedStorage))>,
    cutlass::gemm::collective::KernelScheduleAuto
  >::CollectiveOp;

using GemmKernel = cutlass::gemm::kernel::GemmUniversal<
    cute::Shape<int,int,int,int>,
    CollectiveMainloop,
    CollectiveEpilogue
>;
using Gemm = cutlass::gemm::device::GemmUniversalAdapter<GemmKernel>;

// Force the device kernel symbol into the cubin without needing a host main.
auto* _anchor = &cutlass::device_kernel<GemmKernel>;


// ===== COMPILED SASS (sm_90a) =====

	.target	sm_90a

	.elftype	@"ET_EXEC"


//--------------------- .note.nv.tkinfo           --------------------------
	.section	.note.nv.tkinfo,"",@"SHT_NOTE"
	.sectionflags	@"SHF_NOTE_NV_TKINFO"
	.tkinfo
        /*0018*/ 	.word	0x00000002
        /*0030*/ 	.string	""
        /*0030*/ 	.string	"ptxas"
        /*0030*/ 	.string	"Cuda compilation tools, release 13.0, V13.0.88"
        /*0030*/ 	.string	"Build cuda_13.0.r13.0/compiler.36424714_0"
        /*0030*/ 	.string	"-arch sm_90a -m 64 "



//--------------------- .note.nv.cuinfo           --------------------------
	.section	.note.nv.cuinfo,"",@"SHT_NOTE"
	.sectionflags	@"SHF_NOTE_NV_CUINFO"
        /*0018*/ 	.short	0x0002
        /*001a*/ 	.short	0x005a
        /*001c*/ 	.short	0x0082
	.zero		2


//--------------------- .nv.info                  --------------------------
	.section	.nv.info,"",@"SHT_CUDA_INFO"
	.align	4


	//----- nvinfo : EIATTR_REGCOUNT
	.align		4
        /*0000*/ 	.byte	0x04, 0x2f
        /*0002*/ 	.short	(.L_12 - .L_11)
	.align		4
.L_11:
        /*0004*/ 	.word	index@(_ZN7cutlass13device_kernelINS_4gemm6kernel13GemmUniversalIN4cute5tupleIJiiiiEEENS1_10collective13CollectiveMmaINS1_37MainloopSm90TmaGmmaWarpSpecializedFP8ILi11ENS5_IJNS4_1CILi1EEESB_SB_EEENS1_35KernelTmaWarpSpecializedCooperativeEEENS5_IJNSA_ILi192EEENSA_ILi112EEENSA_ILi64EEEEEENS_12float_e4m3_tENS5_IJlSB_lEEESJ_SK_NS4_8TiledMMAINS4_8MMA_AtomIJNS4_4SM904GMMA30MMA_64x16x32_F32E4M3E4M3_SS_TNILNSO_7ScaleInE1ELSQ_1EEEEEENS4_6LayoutINS5_IJNSA_ILi2EEESB_SB_EEENS5_IJSB_NSA_ILi0EEESW_EEEEENS5_IJNS4_10UnderscoreESZ_SZ_EEEEENS4_13SM90_TMA_LOADENS4_14ComposedLayoutINS4_7SwizzleILi2ELi4ELi3EEENS4_18smem_ptr_flag_bitsILi8EEENST_INS5_IJNSA_ILi8EEESH_EEENS5_IJSH_SB_EEEEEEEvNS4_8identityES12_S1C_vS1D_EENS_8epilogue10collective6detail29Sm90TmaWarpSpecializedAdapterINS1G_15DefaultEpilogueISJ_SK_SK_NS1F_6thread17LinearCombinationISJ_Li1EffLNS1K_9ScaleType4KindE0ELNS_15FloatRoundStyleE2ESJ_EENS1_15EpilogueDefaultEEEEEvvEEEEvNT_6ParamsE)
        /*0008*/ 	.word	0x000000a8


	//----- nvinfo : EIATTR_FRAME_SIZE
	.align		4
.L_12:
        /*000c*/ 	.byte	0x04, 0x11
        /*000e*/ 	.short	(.L_14 - .L_13)
	.align		4
.L_13:
        /*0010*/ 	.word	index@(_ZN7cutlass13device_kernelINS_4gemm6kernel13GemmUniversalIN4cute5tupleIJiiiiEEENS1_10collective13CollectiveMmaINS1_37MainloopSm90TmaGmmaWarpSpecializedFP8ILi11ENS5_IJNS4_1CILi1EEESB_SB_EEENS1_35KernelTmaWarpSpecializedCooperativeEEENS5_IJNSA_ILi192EEENSA_ILi112EEENSA_ILi64EEEEEENS_12float_e4m3_tENS5_IJlSB_lEEESJ_SK_NS4_8TiledMMAINS4_8MMA_AtomIJNS4_4SM904GMMA30MMA_64x16x32_F32E4M3E4M3_SS_TNILNSO_7ScaleInE1ELSQ_1EEEEEENS4_6LayoutINS5_IJNSA_ILi2EEESB_SB_EEENS5_IJSB_NSA_ILi0EEESW_EEEEENS5_IJNS4_10UnderscoreESZ_SZ_EEEEENS4_13SM90_TMA_LOADENS4_14ComposedLayoutINS4_7SwizzleILi2ELi4ELi3EEENS4_18smem_ptr_flag_bitsILi8EEENST_INS5_IJNSA_ILi8EEESH_EEENS5_IJSH_SB_EEEEEEEvNS4_8identityES12_S1C_vS1D_EENS_8epilogue10collective6detail29Sm90TmaWarpSpecializedAdapterINS1G_15DefaultEpilogueISJ_SK_SK_NS1F_6thread17LinearCombinationISJ_Li1EffLNS1K_9ScaleType4KindE0ELNS_15FloatRoundStyleE2ESJ_EENS1_15EpilogueDefaultEEEEEvvEEEEvNT_6ParamsE)
        /*0014*/ 	.word	0x00000010


	//----- nvinfo : EIATTR_MIN_STACK_SIZE
	.align		4
.L_14:
        /*0018*/ 	.byte	0x04, 0x12
        /*001a*/ 	.short	(.L_16 - .L_15)
	.align		4
.L_15:
        /*001c*/ 	.word	index@(_ZN7cutlass13device_kernelINS_4gemm6kernel13GemmUniversalIN4cute5tupleIJiiiiEEENS1_10collective13CollectiveMmaINS1_37MainloopSm90TmaGmmaWarpSpecializedFP8ILi11ENS5_IJNS4_1CILi1EEESB_SB_EEENS1_35KernelTmaWarpSpecializedCooperativeEEENS5_IJNSA_ILi192EEENSA_ILi112EEENSA_ILi64EEEEEENS_12float_e4m3_tENS5_IJlSB_lEEESJ_SK_NS4_8TiledMMAINS4_8MMA_AtomIJNS4_4SM904GMMA30MMA_64x16x32_F32E4M3E4M3_SS_TNILNSO_7ScaleInE1ELSQ_1EEEEEENS4_6LayoutINS5_IJNSA_ILi2EEESB_SB_EEENS5_IJSB_NSA_ILi0EEESW_EEEEENS5_IJNS4_10UnderscoreESZ_SZ_EEEEENS4_13SM90_TMA_LOADENS4_14ComposedLayoutINS4_7SwizzleILi2ELi4ELi3EEENS4_18smem_ptr_flag_bitsILi8EEENST_INS5_IJNSA_ILi8EEESH_EEENS5_IJSH_SB_EEEEEEEvNS4_8identityES12_S1C_vS1D_EENS_8epilogue10collective6detail29Sm90TmaWarpSpecializedAdapterINS1G_15DefaultEpilogueISJ_SK_SK_NS1F_6thread17LinearCombinationISJ_Li1EffLNS1K_9ScaleType4KindE0ELNS_15FloatRoundStyleE2ESJ_EENS1_15EpilogueDefaultEEEEEvvEEEEvNT_6ParamsE)
        /*0020*/ 	.word	0x00000010
.L_16:


//--------------------- .nv.compat                --------------------------
	.section	.nv.compat,"",@"SHT_CUDA_COMPAT_INFO"
	.align	4
        /*0000*/ 	.byte	0x02, 0x09, 0x01, 0x00, 0x02, 0x02, 0x04, 0x00, 0x02, 0x05, 0x05, 0x00, 0x03, 0x07, 0x01, 0x01
        /*0010*/ 	.byte	0x02, 0x03, 0x01, 0x00, 0x02, 0x06, 0x01, 0x00, 0x04, 0x0b, 0x08, 0x00, 0x00, 0x00, 0x00, 0x00
        /*0020*/ 	.byte	0x00, 0x00, 0x00, 0x00


//--------------------- .nv.info._ZN7cutlass13device_kernelINS_4gemm6kernel13GemmUniversalIN4cute5tupleIJiiiiEEENS1_10collective13CollectiveMmaINS1_37MainloopSm90TmaGmmaWarpSpecializedFP8ILi11ENS5_IJNS4_1CILi1EEESB_SB_EEENS1_35KernelTmaWarpSpecializedCooperativeEEENS5_IJNSA_ILi192EEENSA_ILi112EEENSA_ILi64EEEEEENS_12float_e4m3_tENS5_IJlSB_lEEESJ_SK_NS4_8TiledMMAINS4_8MMA_AtomIJNS4_4SM904GMMA30MMA_64x16x32_F32E4M3E4M3_SS_TNILNSO_7ScaleInE1ELSQ_1EEEEEENS4_6LayoutINS5_IJNSA_ILi2EEESB_SB_EEENS5_IJSB_NSA_ILi0EEESW_EEEEENS5_IJNS4_10UnderscoreESZ_SZ_EEEEENS4_13SM90_TMA_LOADENS4_14ComposedLayoutINS4_7SwizzleILi2ELi4ELi3EEENS4_18smem_ptr_flag_bitsILi8EEENST_INS5_IJNSA_ILi8EEESH_EEENS5_IJSH_SB_EEEEEEEvNS4_8identityES12_S1C_vS1D_EENS_8epilogue10collective6detail29Sm90TmaWarpSpecializedAdapterINS1G_15DefaultEpilogueISJ_SK_SK_NS1F_6thread17LinearCombinationISJ_Li1EffLNS1K_9ScaleType4KindE0ELNS_15FloatRoundStyleE2ESJ_EENS1_15EpilogueDefaultEEEEEvvEEEEvNT_6ParamsE --------------------------
	.section	.nv.info._ZN7cutlass13device_kernelINS_4gemm6kernel13GemmUniversalIN4cute5tupleIJiiiiEEENS1_10collective13CollectiveMmaINS1_37MainloopSm90TmaGmmaWarpSpecializedFP8ILi11ENS5_IJNS4_1CILi1EEESB_SB_EEENS1_35KernelTmaWarpSpecializedCooperativeEEENS5_IJNSA_ILi192EEENSA_ILi112EEENSA_ILi64EEEEEENS_12float_e4m3_tENS5_IJlSB_lEEESJ_SK_NS4_8TiledMMAINS4_8MMA_AtomIJNS4_4SM904GMMA30MMA_64x16x32_F32E4M3E4M3_SS_TNILNSO_7ScaleInE1ELSQ_1EEEEEENS4_6LayoutINS5_IJNSA_ILi2EEESB_SB_EEENS5_IJSB_NSA_ILi0EEESW_EEEEENS5_IJNS4_10UnderscoreESZ_SZ_EEEEENS4_13SM90_TMA_LOADENS4_14ComposedLayoutINS4_7SwizzleILi2ELi4ELi3EEENS4_18smem_ptr_flag_bitsILi8EEENST_INS5_IJNSA_ILi8EEESH_EEENS5_IJSH_SB_EEEEEEEvNS4_8identityES12_S1C_vS1D_EENS_8epilogue10collective6detail29Sm90TmaWarpSpecializedAdapterINS1G_15DefaultEpilogueISJ_SK_SK_NS1F_6thread17LinearCombinationISJ_Li1EffLNS1K_9ScaleType4KindE0ELNS_15FloatRoundStyleE2ESJ_EENS1_15EpilogueDefaultEEEEEvvEEEEvNT_6ParamsE,"",@"SHT_CUDA_INFO"
	.sectionflags	@""
	.align	4


	//----- nvinfo : EIATTR_CUDA_API_VERSION
	.align		4
        /*0000*/ 	.byte	0x04, 0x37
        /*0002*/ 	.short	(.L_18 - .L_17)
.L_17:
        /*0004*/ 	.word	0x00000082


	//----- nvinfo : EIATTR_KPARAM_INFO
	.align		4
.L_18:
        /*0008*/ 	.byte	0x04, 0x17
        /*000a*/ 	.short	(.L_20 - .L_19)
.L_19:
        /*000c*/ 	.word	0x00000000
        /*0010*/ 	.short	0x0000
        /*0012*/ 	.short	0x0070
        /*0014*/ 	.byte	0x00, 0xf0, 0x01, 0x10


	//----- nvinfo : EIATTR_SPARSE_MMA_MASK
	.align		4
.L_20:
        /*0018*/ 	.byte	0x03, 0x50
        /*001a*/ 	.short	0x0000


	//----- nvinfo : EIATTR_MAXREG_COUNT
	.align		4
        /*001c*/ 	.byte	0x03, 0x1b
        /*001e*/ 	.short	0x00a8


	//----- nvinfo : EIATTR_NUM_BARRIERS
	.align		4
        /*0020*/ 	.byte	0x02, 0x4c
        /*0022*/ 	.byte	0x01
	.zero		1


	//----- nvinfo : EIATTR_ANNOTATIONS
	.align		4
        /*0024*/ 	.byte	0x04, 0x55
        /*0026*/ 	.short	(.L_22 - .L_21)


	//   ....[0]....
.L_21:
        /*0028*/ 	.word	0x00000001
        /*002c*/ 	.byte	0xa0, 0x06, 0x00, 0x00, 0x01, 0x00, 0x00, 0x00, 0xc0, 0x06, 0x00, 0x00, 0x01, 0x00, 0x00, 0x00
        /* <DEDUP_REMOVED lines=9> */
        /*00cc*/ 	.byte	0x10, 0xdc, 0x00, 0x00


	//----- nvinfo : EIATTR_MERCURY_ISA_VERSION
	.align		4
.L_22:
        /*00d0*/ 	.byte	0x03, 0x5f
        /*00d2*/ 	.short	0x0101


	//----- nvinfo : EIATTR_INT_WARP_WIDE_INSTR_OFFSETS
	.align		4
        /*00d4*/ 	.byte	0x04, 0x31
        /*00d6*/ 	.short	(.L_24 - .L_23)


	//   ....[0]....
.L_23:
        /*00d8*/ 	.word	0x00000570


	//   ....[1]....
        /*00dc*/ 	.word	0x00000580


	//   ....[2]....
        /*00e0*/ 	.word	0x000006b0


	//----- nvinfo : EIATTR_COOP_GROUP_MASK_REGIDS
	.align		4
.L_24:
        /*00e4*/ 	.byte	0x04, 0x29
        /*00e6*/ 	.short	(.L_26 - .L_25)


	//   ....[0]....
.L_25:
        /*00e8*/ 	.word	0xffffffff


	//   ....[1]....
        /*00ec*/ 	.word	0xffffffff


	//   ....[2]....
        /*00f0*/ 	.word	0xffffffff


	//   ....[3]....
        /*00f4*/ 	.word	0xffffffff


	//   ....[4]....
        /*00f8*/ 	.word	0xffffffff


	//----- nvinfo : EIATTR_COOP_GROUP_INSTR_OFFSETS
	.align		4
.L_26:
        /*00fc*/ 	.byte	0x04, 0x28
        /*00fe*/ 	.short	(.L_28 - .L_27)


	//   ....[0]....
.L_27:
        /*0100*/ 	.word	0x00000070


	//   ....[1]....
        /*0104*/ 	.word	0x00000080


	//   ....[2]....
        /*0108*/ 	.word	0x000001a0


	//   ....[3]....
        /*010c*/ 	.word	0x000004c0


	//   ....[4]....
        /*0110*/ 	.word	0x000013d0


	//----- nvinfo : EIATTR_REG_RECONFIG
	.align		4
.L_28:
        /*0114*/ 	.byte	0x01, 0x54
	.zero		2


	//----- nvinfo : EIATTR_MBARRIER_INSTR_OFFSETS
	.align		4
        /*0118*/ 	.byte	0x04, 0x39
        /*011a*/ 	.short	(.L_30 - .L_29)


	//   ....[0]....
.L_29:
        /*011c*/ 	.word	0x00000340
        /*0120*/ 	.word	0x000000ff
        /*0124*/ 	.word	0x00000000
        /*0128*/ 	.short	0x0100
        /*012a*/ 	.byte	0x0a
	.zero		1


	//   ....[1]....
        /*012c*/ 	.word	0x00000350
        /*0130*/ 	.word	0x000000ff
        /*0134*/ 	.word	0x00000058
        /*0138*/ 	.short	0x0100
        /*013a*/ 	.byte	0x0a
	.zero		1


	//   ....[2]....
        /*013c*/ 	.word	0x00000360
        /*0140*/ 	.word	0x000000ff
        /*0144*/ 	.word	0x00000008
        /*0148*/ 	.short	0x0100
        /*014a*/ 	.byte	0x0a
	.zero		1


	//   ....[3]....
        /*014c*/ 	.word	0x00000370
        /*0150*/ 	.word	0x000000ff
        /*0154*/ 	.word	0x00000060
        /*0158*/ 	.short	0x0100
        /*015a*/ 	.byte	0x0a
	.zero		1


	//   ....[4]....
        /*015c*/ 	.word	0x00000380
        /*0160*/ 	.word	0x000000ff
        /*0164*/ 	.word	0x00000010
        /*0168*/ 	.short	0x0100
        /*016a*/ 	.byte	0x0a
	.zero		1


	//   ....[5]....
        /*016c*/ 	.word	0x00000390
        /*0170*/ 	.word	0x000000ff
        /*0174*/ 	.word	0x00000068
        /*0178*/ 	.short	0x0100
        /*017a*/ 	.byte	0x0a
	.zero		1


	//   ....[6]....
        /*017c*/ 	.word	0x000003a0
        /*0180*/ 	.word	0x000000ff
        /*0184*/ 	.word	0x00000018
        /*0188*/ 	.short	0x0100
        /*018a*/ 	.byte	0x0a
	.zero		1


	//   ....[7]....
        /*018c*/ 	.word	0x000003b0
        /*0190*/ 	.word	0x000000ff
        /*0194*/ 	.word	0x00000070
        /*0198*/ 	.short	0x0100
        /*019a*/ 	.byte	0x0a
	.zero		1


	//   ....[8]....
        /*019c*/ 	.word	0x000003c0
        /*01a0*/ 	.word	0x000000ff
        /*01a4*/ 	.word	0x00000020
        /*01a8*/ 	.short	0x0100
        /*01aa*/ 	.byte	0x0a
	.zero		1


	//   ....[9]....
        /*01ac*/ 	.word	0x000003d0
        /*01b0*/ 	.word	0x000000ff
        /*01b4*/ 	.word	0x00000078
        /*01b8*/ 	.short	0x0100
        /*01ba*/ 	.byte	0x0a
	.zero		1


	//   ....[10]....
        /*01bc*/ 	.word	0x000003e0
        /*01c0*/ 	.word	0x000000ff
        /*01c4*/ 	.word	0x00000028
        /*01c8*/ 	.short	0x0100
        /*01ca*/ 	.byte	0x0a
	.zero		1


	//   ....[11]....
        /*01cc*/ 	.word	0x000003f0
        /*01d0*/ 	.word	0x000000ff
        /*01d4*/ 	.word	0x00000080
        /*01d8*/ 	.short	0x0100
        /*01da*/ 	.byte	0x0a
	.zero		1


	//   ....[12]....
        /*01dc*/ 	.word	0x00000400
        /*01e0*/ 	.word	0x000000ff
        /*01e4*/ 	.word	0x00000030
        /*01e8*/ 	.short	0x0100
        /*01ea*/ 	.byte	0x0a
	.zero		1


	//   ....[13]....
        /*01ec*/ 	.word	0x00000410
        /*01f0*/ 	.word	0x000000ff
        /*01f4*/ 	.word	0x00000088
        /*01f8*/ 	.short	0x0100
        /*01fa*/ 	.byte	0x0a
	.zero		1


	//   ....[14]....
        /*01fc*/ 	.word	0x00000420
        /*0200*/ 	.word	0x000000ff
        /*0204*/ 	.word	0x00000038
        /*0208*/ 	.short	0x0100
        /*020a*/ 	.byte	0x0a
	.zero		1


	//   ....[15]....
        /*020c*/ 	.word	0x00000430
        /*0210*/ 	.word	0x000000ff
        /*0214*/ 	.word	0x00000090
        /*0218*/ 	.short	0x0100
        /*021a*/ 	.byte	0x0a
	.zero		1


	//   ....[16]....
        /*021c*/ 	.word	0x00000440
        /*0220*/ 	.word	0x000000ff
        /*0224*/ 	.word	0x00000040
        /*0228*/ 	.short	0x0100
        /*022a*/ 	.byte	0x0a
	.zero		1


	//   ....[17]....
        /*022c*/ 	.word	0x00000450
        /*0230*/ 	.word	0x000000ff
        /*0234*/ 	.word	0x00000098
        /*0238*/ 	.short	0x0100
        /*023a*/ 	.byte	0x0a
	.zero		1


	//   ....[18]....
        /*023c*/ 	.word	0x00000460
        /*0240*/ 	.word	0x000000ff
        /*0244*/ 	.word	0x00000048
        /*0248*/ 	.short	0x0100
        /*024a*/ 	.byte	0x0a
	.zero		1


	//   ....[19]....
        /*024c*/ 	.word	0x00000470
        /*0250*/ 	.word	0x000000ff
        /*0254*/ 	.word	0x000000a0
        /*0258*/ 	.short	0x0100
        /*025a*/ 	.byte	0x0a
	.zero		1


	//   ....[20]....
        /*025c*/ 	.word	0x00000480
        /*0260*/ 	.word	0x000000ff
        /*0264*/ 	.word	0x00000050
        /*0268*/ 	.short	0x0100
        /*026a*/ 	.byte	0x0a
	.zero		1


	//   ....[21]....
        /*026c*/ 	.word	0x00000490
        /*0270*/ 	.word	0x000000ff
        /*0274*/ 	.word	0x000000a8
        /*0278*/ 	.short	0x0100
        /*027a*/ 	.byte	0x0a
	.zero		1


	//   ....[22]....
        /*027c*/ 	.word	0x000006e0
        /*0280*/ 	.word	0x000000ff
        /*0284*/ 	.word	0x000000c0
        /*0288*/ 	.short	0x0100
        /*028a*/ 	.byte	0x08
	.zero		1


	//   ....[23]....
        /*028c*/ 	.word	0x000006f0
        /*0290*/ 	.word	0x000000ff
        /*0294*/ 	.word	0x000000c8
        /*0298*/ 	.short	0x0100
        /*029a*/ 	.byte	0x08
	.zero		1


	//   ....[24]....
        /*029c*/ 	.word	0x00001a20
        /*02a0*/ 	.word	0x000000ff
        /*02a4*/ 	.word	0x00000000
        /*02a8*/ 	.short	0x010a
        /*02aa*/ 	.byte	0x0c
	.zero		1


	//   ....[25]....
        /*02ac*/ 	.word	0x00001a80
        /*02b0*/ 	.word	0x000000ff
        /*02b4*/ 	.word	0x00000000
        /*02b8*/ 	.short	0x010a
        /*02ba*/ 	.byte	0x0c
	.zero		1


	//   ....[26]....
        /*02bc*/ 	.word	0x00002eb0
        /*02c0*/ 	.word	0x000000ff
        /*02c4*/ 	.word	0x00000000
        /*02c8*/ 	.short	0x010a
        /*02ca*/ 	.byte	0x0e
	.zero		1


	//   ....[27]....
        /*02cc*/ 	.word	0x00002ef0
        /*02d0*/ 	.word	0x000000ff
        /*02d4*/ 	.word	0x00000000
        /*02d8*/ 	.short	0x010a
        /*02da*/ 	.byte	0x0e
	.zero		1


	//   ....[28]....
        /*02dc*/ 	.word	0x00003ed0
        /*02e0*/ 	.word	0x000000ff
        /*02e4*/ 	.word	0x00000000
        /*02e8*/ 	.short	0x0101
        /*02ea*/ 	.byte	0x0d
	.zero		1


	//   ....[29]....
        /*02ec*/ 	.word	0x00004850
        /*02f0*/ 	.word	0x000000ff
        /*02f4*/ 	.word	0x00000000
        /*02f8*/ 	.short	0x0101
        /*02fa*/ 	.byte	0x06
	.zero		1


	//   ....[30]....
        /*02fc*/ 	.word	0x0000d790
        /*0300*/ 	.word	0x0000000d
        /*0304*/ 	.word	0x00000058
        /*0308*/ 	.short	0x010a
        /*030a*/ 	.byte	0x3f
	.zero		1


	//   ....[31]....
        /*030c*/ 	.word	0x0000db50
        /*0310*/ 	.word	0x00000004
        /*0314*/ 	.word	0x000000c8
        /*0318*/ 	.short	0x0101
        /*031a*/ 	.byte	0x3f
	.zero		1


	//   ....[32]....
        /*031c*/ 	.word	0x0000e2c0
        /*0320*/ 	.word	0x00000007
        /*0324*/ 	.word	0x00000000
        /*0328*/ 	.short	0x010a
        /*032a*/ 	.byte	0x3f
	.zero		1


	//   ....[33]....
        /*032c*/ 	.word	0x0000e340
        /*0330*/ 	.word	0x00000009
        /*0334*/ 	.word	0x00000000
        /*0338*/ 	.short	0x010a
        /*033a*/ 	.byte	0x3f
	.zero		1


	//   ....[34]....
        /*033c*/ 	.word	0x0000e3d0
        /*0340*/ 	.word	0x00000006
        /*0344*/ 	.word	0x00000000
        /*0348*/ 	.short	0x010a
        /*034a*/ 	.byte	0x3f
	.zero		1


	//   ....[35]....
        /*034c*/ 	.word	0x0000e460
        /*0350*/ 	.word	0x00000009
        /*0354*/ 	.word	0x00000000
        /*0358*/ 	.short	0x010a
        /*035a*/ 	.byte	0x3f
	.zero		1


	//   ....[36]....
        /*035c*/ 	.word	0x0000e4f0
        /*0360*/ 	.word	0x00000006
        /*0364*/ 	.word	0x00000000
        /*0368*/ 	.short	0x010a
        /*036a*/ 	.byte	0x3f
	.zero		1


	//   ....[37]....
        /*036c*/ 	.word	0x0000e580
        /*0370*/ 	.word	0x00000009
        /*0374*/ 	.word	0x00000000
        /*0378*/ 	.short	0x010a
        /*037a*/ 	.byte	0x3f
	.zero		1


	//   ....[38]....
        /*037c*/ 	.word	0x0000e610
        /*0380*/ 	.word	0x00000006
        /*0384*/ 	.word	0x00000000
        /*0388*/ 	.short	0x010a
        /*038a*/ 	.byte	0x3f
	.zero		1


	//   ....[39]....
        /*038c*/ 	.word	0x0000e6a0
        /*0390*/ 	.word	0x00000009
        /*0394*/ 	.word	0x00000000
        /*0398*/ 	.short	0x010a
        /*039a*/ 	.byte	0x3f
	.zero		1


	//   ....[40]....
        /*039c*/ 	.word	0x0000e730
        /*03a0*/ 	.word	0x00000006
        /*03a4*/ 	.word	0x00000000
        /*03a8*/ 	.short	0x010a
        /*03aa*/ 	.byte	0x3f
	.zero		1


	//   ....[41]....
        /*03ac*/ 	.word	0x0000e7c0
        /*03b0*/ 	.word	0x00000009
        /*03b4*/ 	.word	0x00000000
        /*03b8*/ 	.short	0x010a
        /*03ba*/ 	.byte	0x3f
	.zero		1


	//   ....[42]....
        /*03bc*/ 	.word	0x0000e850
        /*03c0*/ 	.word	0x00000003
        /*03c4*/ 	.word	0x00000000
        /*03c8*/ 	.short	0x010a
        /*03ca*/ 	.byte	0x3f
	.zero		1


	//   ....[43]....
        /*03cc*/ 	.word	0x0000e8c0
        /*03d0*/ 	.word	0x00000003
        /*03d4*/ 	.word	0x00000000
        /*03d8*/ 	.short	0x010a
        /*03da*/ 	.byte	0x3f
	.zero		1


	//   ....[44]....
        /*03dc*/ 	.word	0x0000e920
        /*03e0*/ 	.word	0x000000e3
        /*03e4*/ 	.word	0x00000000
        /*03e8*/ 	.short	0x010a
        /*03ea*/ 	.byte	0x3f
	.zero		1


	//   ....[45]....
        /*03ec*/ 	.word	0x0000e9f0
        /*03f0*/ 	.word	0x0000000d
        /*03f4*/ 	.word	0x00000058
        /*03f8*/ 	.short	0x010a
        /*03fa*/ 	.byte	0x3f
	.zero		1


	//   ....[46]....
        /*03fc*/ 	.word	0x0000ead0
        /*0400*/ 	.word	0x00000007
        /*0404*/ 	.word	0x00000000
        /*0408*/ 	.short	0x010a
        /*040a*/ 	.byte	0x3f
	.zero		1


	//   ....[47]....
        /*040c*/ 	.word	0x0000eb20
        /*0410*/ 	.word	0x00000009
        /*0414*/ 	.word	0x00000000
        /*0418*/ 	.short	0x010a
        /*041a*/ 	.byte	0x3f
	.zero		1


	//   ....[48]....
        /*041c*/ 	.word	0x0000eb70
        /*0420*/ 	.word	0x00000006
        /*0424*/ 	.word	0x00000000
        /*0428*/ 	.short	0x010a
        /*042a*/ 	.byte	0x3f
	.zero		1


	//   ....[49]....
        /*042c*/ 	.word	0x0000ebc0
        /*0430*/ 	.word	0x00000009
        /*0434*/ 	.word	0x00000000
        /*0438*/ 	.short	0x010a
        /*043a*/ 	.byte	0x3f
	.zero		1


	//   ....[50]....
        /*043c*/ 	.word	0x0000ec10
        /*0440*/ 	.word	0x00000006
        /*0444*/ 	.word	0x00000000
        /*0448*/ 	.short	0x010a
        /*044a*/ 	.byte	0x3f
	.zero		1


	//   ....[51]....
        /*044c*/ 	.word	0x0000ec60
        /*0450*/ 	.word	0x00000009
        /*0454*/ 	.word	0x00000000
        /*0458*/ 	.short	0x010a
        /*045a*/ 	.byte	0x3f
	.zero		1


	//   ....[52]....
        /*045c*/ 	.word	0x0000ecb0
        /*0460*/ 	.word	0x00000006
        /*0464*/ 	.word	0x00000000
        /*0468*/ 	.short	0x010a
        /*046a*/ 	.byte	0x3f
	.zero		1


	//   ....[53]....
        /*046c*/ 	.word	0x0000ed00
        /*0470*/ 	.word	0x00000009
        /*0474*/ 	.word	0x00000000
        /*0478*/ 	.short	0x010a
        /*047a*/ 	.byte	0x3f
	.zero		1


	//   ....[54]....
        /*047c*/ 	.word	0x0000ed50
        /*0480*/ 	.word	0x00000006
        /*0484*/ 	.word	0x00000000
        /*0488*/ 	.short	0x010a
        /*048a*/ 	.byte	0x3f
	.zero		1


	//   ....[55]....
        /*048c*/ 	.word	0x0000eda0
        /*0490*/ 	.word	0x00000009
        /*0494*/ 	.word	0x00000000
        /*0498*/ 	.short	0x010a
        /*049a*/ 	.byte	0x3f
	.zero		1


	//----- nvinfo : EIATTR_NUM_MBARRIERS
	.align		4
.L_30:
        /*049c*/ 	.byte	0x03, 0x38
        /*049e*/ 	.short	0x0018


	//----- nvinfo : EIATTR_EXIT_INSTR_OFFSETS
	.align		4
        /*04a0*/ 	.byte	0x04, 0x1c
        /*04a2*/ 	.short	(.L_32 - .L_31)


	//   ....[0]....
.L_31:
        /*04a4*/ 	.word	0x00000750


	//   ....[1]....
        /*04a8*/ 	.word	0x000010a0


	//   ....[2]....
        /*04ac*/ 	.word	0x0000cdd0


	//   ....[3]....
        /*04b0*/ 	.word	0x0000d420


	//   ....[4]....
        /*04b4*/ 	.word	0x0000e8a0


	//----- nvinfo : EIATTR_MAX_THREADS
	.align		4
.L_32:
        /*04b8*/ 	.byte	0x04, 0x05
        /*04ba*/ 	.short	(.L_34 - .L_33)
.L_33:
        /*04bc*/ 	.word	0x00000180
        /*04c0*/ 	.word	0x00000001
        /*04c4*/ 	.word	0x00000001


	//----- nvinfo : EIATTR_CRS_STACK_SIZE
	.align		4
.L_34:
        /*04c8*/ 	.byte	0x04, 0x1e
        /*04ca*/ 	.short	(.L_36 - .L_35)
.L_35:
        /*04cc*/ 	.word	0x00000000


	//----- nvinfo : EIATTR_CBANK_PARAM_SIZE
	.align		4
.L_36:
        /*04d0*/ 	.byte	0x03, 0x19
        /*04d2*/ 	.short	0x0470


	//----- nvinfo : EIATTR_PARAM_CBANK
	.align		4
        /*04d4*/ 	.byte	0x04, 0x0a
        /*04d6*/ 	.short	(.L_38 - .L_37)
	.align		4
.L_37:
        /*04d8*/ 	.word	index@(.nv.constant0._ZN7cutlass13device_kernelINS_4gemm6kernel13GemmUniversalIN4cute5tupleIJiiiiEEENS1_10collective13CollectiveMmaINS1_37MainloopSm90TmaGmmaWarpSpecializedFP8ILi11ENS5_IJNS4_1CILi1EEESB_SB_EEENS1_35KernelTmaWarpSpecializedCooperativeEEENS5_IJNSA_ILi192EEENSA_ILi112EEENSA_ILi64EEEEEENS_12float_e4m3_tENS5_IJlSB_lEEESJ_SK_NS4_8TiledMMAINS4_8MMA_AtomIJNS4_4SM904GMMA30MMA_64x16x32_F32E4M3E4M3_SS_TNILNSO_7ScaleInE1ELSQ_1EEEEEENS4_6LayoutINS5_IJNSA_ILi2EEESB_SB_EEENS5_IJSB_NSA_ILi0EEESW_EEEEENS5_IJNS4_10UnderscoreESZ_SZ_EEEEENS4_13SM90_TMA_LOADENS4_14ComposedLayoutINS4_7SwizzleILi2ELi4ELi3EEENS4_18smem_ptr_flag_bitsILi8EEENST_INS5_IJNSA_ILi8EEESH_EEENS5_IJSH_SB_EEEEEEEvNS4_8identityES12_S1C_vS1D_EENS_8epilogue10collective6detail29Sm90TmaWarpSpecializedAdapterINS1G_15DefaultEpilogueISJ_SK_SK_NS1F_6thread17LinearCombinationISJ_Li1EffLNS1K_9ScaleType4KindE0ELNS_15FloatRoundStyleE2ESJ_EENS1_15EpilogueDefaultEEEEEvvEEEEvNT_6ParamsE)
        /*04dc*/ 	.short	0x0210
        /*04de*/ 	.short	0x0470


	//----- nvinfo : EIATTR_SW_WAR
	.align		4
.L_38:
        /*04e0*/ 	.byte	0x04, 0x36
        /*04e2*/ 	.short	(.L_40 - .L_39)
.L_39:
        /*04e4*/ 	.word	0x00000008
.L_40:


//--------------------- .nv.callgraph             --------------------------
	.section	.nv.callgraph,"",@"SHT_CUDA_CALLGRAPH"
	.align	4
	.sectionentsize	8
	.align		4
        /*0000*/ 	.word	0x00000000
	.align		4
        /*0004*/ 	.word	0xffffffff
	.align		4
        /*0008*/ 	.word	0x00000000
	.align		4
        /*000c*/ 	.word	0xfffffffe
	.align		4
        /*0010*/ 	.word	0x00000000
	.align		4
        /*0014*/ 	.word	0xfffffffd
	.align		4
        /*0018*/ 	.word	0x00000000
	.align		4
        /*001c*/ 	.word	0xfffffffc


//--------------------- .nv.constant4             --------------------------
	.section	.nv.constant4,"a",@progbits
	.align	8
	.align		8
.nv.constant4:
        /*0000*/ 	.dword	_ZN39_INTERNAL_3592250e_4_k_cu_e023a762_94124cuda3std3__45__cpo5beginE
	.align		8
        /*0008*/ 	.dword	_ZN39_INTERNAL_3592250e_4_k_cu_e023a762_94124cuda3std3__45__cpo3endE
	.align		8
        /*0010*/ 	.dword	_ZN39_INTERNAL_3592250e_4_k_cu_e023a762_94124cuda3std3__45__cpo6cbeginE
	.align		8
        /*0018*/ 	.dword	_ZN39_INTERNAL_3592250e_4_k_cu_e023a762_94124cuda3std3__45__cpo4cendE
	.align		8
        /*0020*/ 	.dword	_ZN39_INTERNAL_3592250e_4_k_cu_e023a762_94124cuda3std3__441_GLOBAL__N__3592250e_4_k_cu_e023a762_94126ignoreE
	.align		8
        /*0028*/ 	.dword	_ZN39_INTERNAL_3592250e_4_k_cu_e023a762_94124cuda3std3__419piecewise_constructE
	.align		8
        /*0030*/ 	.dword	_ZN39_INTERNAL_3592250e_4_k_cu_e023a762_94124cuda3std3__48in_placeE
	.align		8
        /*0038*/ 	.dword	_ZN39_INTERNAL_3592250e_4_k_cu_e023a762_94124cuda3std6ranges3__45__cpo4swapE
	.align		8
        /*0040*/ 	.dword	_ZN39_INTERNAL_3592250e_4_k_cu_e023a762_94124cuda3std6ranges3__45__cpo9iter_moveE
	.align		8
        /*0048*/ 	.dword	_ZN39_INTERNAL_3592250e_4_k_cu_e023a762_94124cute7productE
	.align		8
        /*0050*/ 	.dword	_ZN39_INTERNAL_3592250e_4_k_cu_e023a762_94124cute1_E


//--------------------- .text._ZN7cutlass13device_kernelINS_4gemm6kernel13GemmUniversalIN4cute5tupleIJiiiiEEENS1_10collective13CollectiveMmaINS1_37MainloopSm90TmaGmmaWarpSpecializedFP8ILi11ENS5_IJNS4_1CILi1EEESB_SB_EEENS1_35KernelTmaWarpSpecializedCooperativeEEENS5_IJNSA_ILi192EEENSA_ILi112EEENSA_ILi64EEEEEENS_12float_e4m3_tENS5_IJlSB_lEEESJ_SK_NS4_8TiledMMAINS4_8MMA_AtomIJNS4_4SM904GMMA30MMA_64x16x32_F32E4M3E4M3_SS_TNILNSO_7ScaleInE1ELSQ_1EEEEEENS4_6LayoutINS5_IJNSA_ILi2EEESB_SB_EEENS5_IJSB_NSA_ILi0EEESW_EEEEENS5_IJNS4_10UnderscoreESZ_SZ_EEEEENS4_13SM90_TMA_LOADENS4_14ComposedLayoutINS4_7SwizzleILi2ELi4ELi3EEENS4_18smem_ptr_flag_bitsILi8EEENST_INS5_IJNSA_ILi8EEESH_EEENS5_IJSH_SB_EEEEEEEvNS4_8identityES12_S1C_vS1D_EENS_8epilogue10collective6detail29Sm90TmaWarpSpecializedAdapterINS1G_15DefaultEpilogueISJ_SK_SK_NS1F_6thread17LinearCombinationISJ_Li1EffLNS1K_9ScaleType4KindE0ELNS_15FloatRoundStyleE2ESJ_EENS1_15EpilogueDefaultEEEEEvvEEEEvNT_6ParamsE --------------------------
	.section	.text._ZN7cutlass13device_kernelINS_4gemm6kernel13GemmUniversalIN4cute5tupleIJiiiiEEENS1_10collective13CollectiveMmaINS1_37MainloopSm90TmaGmmaWarpSpecializedFP8ILi11ENS5_IJNS4_1CILi1EEESB_SB_EEENS1_35KernelTmaWarpSpecializedCooperativeEEENS5_IJNSA_ILi192EEENSA_ILi112EEENSA_ILi64EEEEEENS_12float_e4m3_tENS5_IJlSB_lEEESJ_SK_NS4_8TiledMMAINS4_8MMA_AtomIJNS4_4SM904GMMA30MMA_64x16x32_F32E4M3E4M3_SS_TNILNSO_7ScaleInE1ELSQ_1EEEEEENS4_6LayoutINS5_IJNSA_ILi2EEESB_SB_EEENS5_IJSB_NSA_ILi0EEESW_EEEEENS5_IJNS4_10UnderscoreESZ_SZ_EEEEENS4_13SM90_TMA_LOADENS4_14ComposedLayoutINS4_7SwizzleILi2ELi4ELi3EEENS4_18smem_ptr_flag_bitsILi8EEENST_INS5_IJNSA_ILi8EEESH_EEENS5_IJSH_SB_EEEEEEEvNS4_8identityES12_S1C_vS1D_EENS_8epilogue10collective6detail29Sm90TmaWarpSpecializedAdapterINS1G_15DefaultEpilogueISJ_SK_SK_NS1F_6thread17LinearCombinationISJ_Li1EffLNS1K_9ScaleType4KindE0ELNS_15FloatRoundStyleE2ESJ_EENS1_15EpilogueDefaultEEEEEvvEEEEvNT_6ParamsE,"ax",@progbits
	.align	128
.text._ZN7cutlass13device_kernelINS_4gemm6kernel13GemmUniversalIN4cute5tupleIJiiiiEEENS1_10collective13CollectiveMmaINS1_37MainloopSm90TmaGmmaWarpSpecializedFP8ILi11ENS5_IJNS4_1CILi1EEESB_SB_EEENS1_35KernelTmaWarpSpecializedCooperativeEEENS5_IJNSA_ILi192EEENSA_ILi112EEENSA_ILi64EEEEEENS_12float_e4m3_tENS5_IJlSB_lEEESJ_SK_NS4_8TiledMMAINS4_8MMA_AtomIJNS4_4SM904GMMA30MMA_64x16x32_F32E4M3E4M3_SS_TNILNSO_7ScaleInE1ELSQ_1EEEEEENS4_6LayoutINS5_IJNSA_ILi2EEESB_SB_EEENS5_IJSB_NSA_ILi0EEESW_EEEEENS5_IJNS4_10UnderscoreESZ_SZ_EEEEENS4_13SM90_TMA_LOADENS4_14ComposedLayoutINS4_7SwizzleILi2ELi4ELi3EEENS4_18smem_ptr_flag_bitsILi8EEENST_INS5_IJNSA_ILi8EEESH_EEENS5_IJSH_SB_EEEEEEEvNS4_8identityES12_S1C_vS1D_EENS_8epilogue10collective6detail29Sm90TmaWarpSpecializedAdapterINS1G_15DefaultEpilogueISJ_SK_SK_NS1F_6thread17LinearCombinationISJ_Li1EffLNS1K_9ScaleType4KindE0ELNS_15FloatRoundStyleE2ESJ_EENS1_15EpilogueDefaultEEEEEvvEEEEvNT_6ParamsE:
        .type           _ZN7cutlass13device_kernelINS_4gemm6kernel13GemmUniversalIN4cute5tupleIJiiiiEEENS1_10collective13CollectiveMmaINS1_37MainloopSm90TmaGmmaWarpSpecializedFP8ILi11ENS5_IJNS4_1CILi1EEESB_SB_EEENS1_35KernelTmaWarpSpecializedCooperativeEEENS5_IJNSA_ILi192EEENSA_ILi112EEENSA_ILi64EEEEEENS_12float_e4m3_tENS5_IJlSB_lEEESJ_SK_NS4_8TiledMMAINS4_8MMA_AtomIJNS4_4SM904GMMA30MMA_64x16x32_F32E4M3E4M3_SS_TNILNSO_7ScaleInE1ELSQ_1EEEEEENS4_6LayoutINS5_IJNSA_ILi2EEESB_SB_EEENS5_IJSB_NSA_ILi0EEESW_EEEEENS5_IJNS4_10UnderscoreESZ_SZ_EEEEENS4_13SM90_TMA_LOADENS4_14ComposedLayoutINS4_7SwizzleILi2ELi4ELi3EEENS4_18smem_ptr_flag_bitsILi8EEENST_INS5_IJNSA_ILi8EEESH_EEENS5_IJSH_SB_EEEEEEEvNS4_8identityES12_S1C_vS1D_EENS_8epilogue10collective6detail29Sm90TmaWarpSpecializedAdapterINS1G_15DefaultEpilogueISJ_SK_SK_NS1F_6thread17LinearCombinationISJ_Li1EffLNS1K_9ScaleType4KindE0ELNS_15FloatRoundStyleE2ESJ_EENS1_15EpilogueDefaultEEEEEvvEEEEvNT_6ParamsE,@function
        .size           _ZN7cutlass13device_kernelINS_4gemm6kernel13GemmUniversalIN4cute5tupleIJiiiiEEENS1_10collective13CollectiveMmaINS1_37MainloopSm90TmaGmmaWarpSpecializedFP8ILi11ENS5_IJNS4_1CILi1EEESB_SB_EEENS1_35KernelTmaWarpSpecializedCooperativeEEENS5_IJNSA_ILi192EEENSA_ILi112EEENSA_ILi64EEEEEENS_12float_e4m3_tENS5_IJlSB_lEEESJ_SK_NS4_8TiledMMAINS4_8MMA_AtomIJNS4_4SM904GMMA30MMA_64x16x32_F32E4M3E4M3_SS_TNILNSO_7ScaleInE1ELSQ_1EEEEEENS4_6LayoutINS5_IJNSA_ILi2EEESB_SB_EEENS5_IJSB_NSA_ILi0EEESW_EEEEENS5_IJNS4_10UnderscoreESZ_SZ_EEEEENS4_13SM90_TMA_LOADENS4_14ComposedLayoutINS4_7SwizzleILi2ELi4ELi3EEENS4_18smem_ptr_flag_bitsILi8EEENST_INS5_IJNSA_ILi8EEESH_EEENS5_IJSH_SB_EEEEEEEvNS4_8identityES12_S1C_vS1D_EENS_8epilogue10collective6detail29Sm90TmaWarpSpecializedAdapterINS1G_15DefaultEpilogueISJ_SK_SK_NS1F_6thread17LinearCombinationISJ_Li1EffLNS1K_9ScaleType4KindE0ELNS_15FloatRoundStyleE2ESJ_EENS1_15EpilogueDefaultEEEEEvvEEEEvNT_6ParamsE,(.L_x_312 - _ZN7cutlass13device_kernelINS_4gemm6kernel13GemmUniversalIN4cute5tupleIJiiiiEEENS1_10collective13CollectiveMmaINS1_37MainloopSm90TmaGmmaWarpSpecializedFP8ILi11ENS5_IJNS4_1CILi1EEESB_SB_EEENS1_35KernelTmaWarpSpecializedCooperativeEEENS5_IJNSA_ILi192EEENSA_ILi112EEENSA_ILi64EEEEEENS_12float_e4m3_tENS5_IJlSB_lEEESJ_SK_NS4_8TiledMMAINS4_8MMA_AtomIJNS4_4SM904GMMA30MMA_64x16x32_F32E4M3E4M3_SS_TNILNSO_7ScaleInE1ELSQ_1EEEEEENS4_6LayoutINS5_IJNSA_ILi2EEESB_SB_EEENS5_IJSB_NSA_ILi0EEESW_EEEEENS5_IJNS4_10UnderscoreESZ_SZ_EEEEENS4_13SM90_TMA_LOADENS4_14ComposedLayoutINS4_7SwizzleILi2ELi4ELi3EEENS4_18smem_ptr_flag_bitsILi8EEENST_INS5_IJNSA_ILi8EEESH_EEENS5_IJSH_SB_EEEEEEEvNS4_8identityES12_S1C_vS1D_EENS_8epilogue10collective6detail29Sm90TmaWarpSpecializedAdapterINS1G_15DefaultEpilogueISJ_SK_SK_NS1F_6thread17LinearCombinationISJ_Li1EffLNS1K_9ScaleType4KindE0ELNS_15FloatRoundStyleE2ESJ_EENS1_15EpilogueDefaultEEEEEvvEEEEvNT_6ParamsE)
        .other          _ZN7cutlass13device_kernelINS_4gemm6kernel13GemmUniversalIN4cute5tupleIJiiiiEEENS1_10collective13CollectiveMmaINS1_37MainloopSm90TmaGmmaWarpSpecializedFP8ILi11ENS5_IJNS4_1CILi1EEESB_SB_EEENS1_35KernelTmaWarpSpecializedCooperativeEEENS5_IJNSA_ILi192EEENSA_ILi112EEENSA_ILi64EEEEEENS_12float_e4m3_tENS5_IJlSB_lEEESJ_SK_NS4_8TiledMMAINS4_8MMA_AtomIJNS4_4SM904GMMA30MMA_64x16x32_F32E4M3E4M3_SS_TNILNSO_7ScaleInE1ELSQ_1EEEEEENS4_6LayoutINS5_IJNSA_ILi2EEESB_SB_EEENS5_IJSB_NSA_ILi0EEESW_EEEEENS5_IJNS4_10UnderscoreESZ_SZ_EEEEENS4_13SM90_TMA_LOADENS4_14ComposedLayoutINS4_7SwizzleILi2ELi4ELi3EEENS4_18smem_ptr_flag_bitsILi8EEENST_INS5_IJNSA_ILi8EEESH_EEENS5_IJSH_SB_EEEEEEEvNS4_8identityES12_S1C_vS1D_EENS_8epilogue10collective6detail29Sm90TmaWarpSpecializedAdapterINS1G_15DefaultEpilogueISJ_SK_SK_NS1F_6thread17LinearCombinationISJ_Li1EffLNS1K_9ScaleType4KindE0ELNS_15FloatRoundStyleE2ESJ_EENS1_15EpilogueDefaultEEEEEvvEEEEvNT_6ParamsE,@"STO_CUDA_ENTRY STV_DEFAULT"
_ZN7cutlass13device_kernelINS_4gemm6kernel13GemmUniversalIN4cute5tupleIJiiiiEEENS1_10collective13CollectiveMmaINS1_37MainloopSm90TmaGmmaWarpSpecializedFP8ILi11ENS5_IJNS4_1CILi1EEESB_SB_EEENS1_35KernelTmaWarpSpecializedCooperativeEEENS5_IJNSA_ILi192EEENSA_ILi112EEENSA_ILi64EEEEEENS_12float_e4m3_tENS5_IJlSB_lEEESJ_SK_NS4_8TiledMMAINS4_8MMA_AtomIJNS4_4SM904GMMA30MMA_64x16x32_F32E4M3E4M3_SS_TNILNSO_7ScaleInE1ELSQ_1EEEEEENS4_6LayoutINS5_IJNSA_ILi2EEESB_SB_EEENS5_IJSB_NSA_ILi0EEESW_EEEEENS5_IJNS4_10UnderscoreESZ_SZ_EEEEENS4_13SM90_TMA_LOADENS4_14ComposedLayoutINS4_7SwizzleILi2ELi4ELi3EEENS4_18smem_ptr_flag_bitsILi8EEENST_INS5_IJNSA_ILi8EEESH_EEENS5_IJSH_SB_EEEEEEEvNS4_8identityES12_S1C_vS1D_EENS_8epilogue10collective6detail29Sm90TmaWarpSpecializedAdapterINS1G_15DefaultEpilogueISJ_SK_SK_NS1F_6thread17LinearCombinationISJ_Li1EffLNS1K_9ScaleType4KindE0ELNS_15FloatRoundStyleE2ESJ_EENS1_15EpilogueDefaultEEEEEvvEEEEvNT_6ParamsE:
[----:B------:R-:W0:Y:S02]  /*0000*/  LDC R1, c[0x0][0x28] ;  /* 0x00000a00ff017b82 */ /* 0x000e240000000800 */
[----:B0-----:R-:W-:Y:S01]  /*0010*/  VIADD R1, R1, 0xfffffff0 ;  /* 0xfffffff001017836 */ /* 0x001fe20000000000 */
[----:B------:R-:W0:Y:S01]  /*0020*/  S2R R2, SR_TID.X ;  /* 0x0000000000027919 */ /* 0x000e220000002100 */
[----:B------:R-:W-:Y:S01]  /*0030*/  ELECT P0, URZ, PT ;  /* 0x00000000003f782f */ /* 0x000fe20003800000 */
[----:B------:R-:W-:Y:S01]  /*0040*/  BSSY B0, `(.L_x_0) ;  /* 0x0000015000007945 */ /* 0x000fe20003800000 */
[--C-:B0-----:R-:W-:Y:S02]  /*0050*/  SHF.R.U32.HI R0, RZ, 0x5, R2.reuse ;  /* 0x00000005ff007819 */ /* 0x101fe40000011602 */
[----:B------:R-:W-:-:S03]  /*0060*/  SHF.R.U32.HI R2, RZ, 0x7, R2 ;  /* 0x00000007ff027819 */ /* 0x000fc60000011602 */
[----:B------:R-:W0:Y:S04]  /*0070*/  SHFL.IDX PT, R3, R0, RZ, 0x1f ;  /* 0x00001fff00037589 */ /* 0x000e2800000e0000 */
[----:B------:R-:W1:Y:S01]  /*0080*/  SHFL.IDX PT, R2, R2, RZ, 0x1f ;  /* 0x00001fff02027589 */ /* 0x000e6200000e0000 */
[----:B0-----:R-:W-:Y:S02]  /*0090*/  R2UR UR4, R3 ;  /* 0x00000000030472ca */ /* 0x001fe400000e0000 */
[----:B-1----:R-:W-:-:S11]  /*00a0*/  R2UR UR8, R2 ;  /* 0x00000000020872ca */ /* 0x002fd600000e0000 */
[----:B------:R-:W-:Y:S02]  /*00b0*/  USHF.R.S32.HI UR5, URZ, 0x1f, UR4 ;  /* 0x0000001f3f057899 */ /* 0x000fe40008011404 */
[----:B------:R-:W-:Y:S02]  /*00c0*/  ISETP.NE.OR P0, PT, RZ, UR4, !P0 ;  /* 0x00000004ff007c0c */ /* 0x000fe4000c705670 */
[----:B------:R-:W-:-:S04]  /*00d0*/  ULEA.HI UR5, UR5, UR4, URZ, 0x2 ;  /* 0x0000000405057291 */ /* 0x000fc8000f8f103f */
[----:B------:R-:W-:-:S04]  /*00e0*/  ULOP3.LUT UR5, UR5, 0xfffffffc, URZ, 0xc0, !UPT ;  /* 0xfffffffc05057892 */ /* 0x000fc8000f8ec03f */
[----:B------:R-:W-:-:S03]  /*00f0*/  UIADD3 UR6, UR4, -UR5, URZ ;  /* 0x8000000504067290 */ /* 0x000fc6000fffe03f */
[----:B------:R-:W-:Y:S09]  /*0100*/  @P0 BRA `(.L_x_1) ;  /* 0x0000000000200947 */ /* 0x000ff20003800000 */
[----:B------:R-:W-:Y:S02]  /*0110*/  ULDC.64 UR4, c[0x0][0x198] ;  /* 0x0000660000047ab9 */ /* 0x000fe40000000a00 */
[----:B------:R-:W-:Y:S02]  /*0120*/  UIADD3 UR10, UP0, UR4, 0xf0, URZ ;  /* 0x000000f0040a7890 */ /* 0x000fe4000ff1e03f */
[----:B------:R-:W-:Y:S02]  /*0130*/  UIADD3 UR4, UP1, UR4, 0x1f0, URZ ;  /* 0x000001f004047890 */ /* 0x000fe4000ff3e03f */
[----:B------:R-:W-:Y:S02]  /*0140*/  UIADD3.X UR11, URZ, UR5, URZ, UP0, !UPT ;  /* 0x000000053f0b7290 */ /* 0x000fe400087fe43f */
[----:B------:R-:W-:-:S07]  /*0150*/  UIADD3.X UR5, URZ, UR5, URZ, UP1, !UPT ;  /* 0x000000053f057290 */ /* 0x000fce0008ffe43f */
[----:B------:R0:W-:Y:S02]  /*0160*/  UTMACCTL.PF [UR10] ;  /* 0x000000000a0079b9 */ /* 0x0001e40008040000 */
[----:B------:R0:W-:Y:S02]  /*0170*/  UTMACCTL.PF [UR4] ;  /* 0x00000000040079b9 */ /* 0x0001e40008040000 */
[----:B0-----:R-:W-:Y:S01]  /*0180*/  NOP ;  /* 0x0000000000007918 */ /* 0x001fe20000000000 */
.L_x_1:
[----:B------:R-:W-:Y:S05]  /*0190*/  BSYNC B0 ;  /* 0x0000000000007941 */ /* 0x000fea0003800000 */
.L_x_0:
[----:B------:R-:W0:Y:S01]  /*01a0*/  SHFL.IDX PT, R2, R0, RZ, 0x1f ;  /* 0x00001fff00027589 */ /* 0x000e2200000e0000 */
[----:B------:R-:W-:Y:S01]  /*01b0*/  UISETP.NE.AND UP0, UPT, UR6, 0x3, UPT ;  /* 0x000000030600788c */ /* 0x000fe2000bf05270 */
[----:B------:R-:W-:Y:S01]  /*01c0*/  ISETP.NE.AND P1, PT, RZ, UR8, PT ;  /* 0x00000008ff007c0c */ /* 0x000fe2000bf25270 */
[----:B------:R-:W-:Y:S02]  /*01d0*/  UIADD3 UR11, UR8, -0x1, URZ ;  /* 0xffffffff080b7890 */ /* 0x000fe4000fffe03f */
[----:B------:R-:W-:Y:S02]  /*01e0*/  UISETP.EQ.OR UP0, UPT, UR6, URZ, !UP0 ;  /* 0x0000003f0600728c */ /* 0x000fe4000c702670 */
[----:B------:R-:W-:Y:S02]  /*01f0*/  UISETP.GE.U32.AND UP1, UPT, UR11, 0x2, UPT ;  /* 0x000000020b00788c */ /* 0x000fe4000bf26070 */
[----:B------:R-:W-:-:S04]  /*0200*/  UISETP.EQ.AND UP0, UPT, UR8, URZ, UP0 ;  /* 0x0000003f0800728c */ /* 0x000fc80008702270 */
[----:B------:R-:W-:-:S04]  /*0210*/  USEL UR7, URZ, 0x1, !UP0 ;  /* 0x000000013f077887 */ /* 0x000fc8000c000000 */
[----:B------:R-:W-:Y:S01]  /*0220*/  USEL UR7, UR7, 0x2, UP1 ;  /* 0x0000000207077887 */ /* 0x000fe20008800000 */
[----:B0-----:R-:W-:-:S13]  /*0230*/  ISETP.NE.AND P0, PT, R2, RZ, PT ;  /* 0x000000ff0200720c */ /* 0x001fda0003f05270 */
[----:B------:R-:W-:Y:S05]  /*0240*/  @P0 BRA `(.L_x_2) ;  /* 0x00000000009c0947 */ /* 0x000fea0003800000 */
[----:B------:R-:W-:Y:S01]  /*0250*/  ELECT P0, URZ, PT ;  /* 0x00000000003f782f */ /* 0x000fe20003800000 */
[----:B------:R-:W-:-:S12]  /*0260*/  BSSY B0, `(.L_x_2) ;  /* 0x0000025000007945 */ /* 0x000fd80003800000 */
[----:B------:R-:W-:Y:S05]  /*0270*/  @!P0 BRA `(.L_x_3) ;  /* 0x00000000008c8947 */ /* 0x000fea0003800000 */
[----:B------:R-:W0:Y:S01]  /*0280*/  S2UR UR10, SR_CgaCtaId ;  /* 0x00000000000a79c3 */ /* 0x000e220000008800 */
[----:B------:R-:W-:Y:S01]  /*0290*/  UMOV UR4, 0x400 ;  /* 0x0000040000047882 */ /* 0x000fe20000000000 */
[----:B------:R-:W-:Y:S01]  /*02a0*/  UMOV UR5, 0x1 ;  /* 0x0000000100057882 */ /* 0x000fe20000000000 */
[----:B------:R-:W-:Y:S02]  /*02b0*/  UMOV UR8, 0x100 ;  /* 0x0000010000087882 */ /* 0x000fe40000000000 */
[----:B------:R-:W-:-:S04]  /*02c0*/  UIADD3 UR8, -UR8, 0x100000, URZ ;  /* 0x0010000008087890 */ /* 0x000fc8000fffe13f */
[----:B------:R-:W-:Y:S02]  /*02d0*/  USHF.L.U32 UR9, UR8, 0xb, URZ ;  /* 0x0000000b08097899 */ /* 0x000fe4000800063f */
[----:B------:R-:W-:Y:S02]  /*02e0*/  USHF.L.U32 UR8, UR8, 0x1, URZ ;  /* 0x0000000108087899 */ /* 0x000fe4000800063f */
[----:B0-----:R-:W-:Y:S02]  /*02f0*/  ULEA UR10, UR10, UR4, 0x18 ;  /* 0x000000040a0a7291 */ /* 0x001fe4000f8ec03f */
[----:B------:R-:W-:-:S04]  /*0300*/  UIADD3 UR4, -UR5, 0x100000, URZ ;  /* 0x0010000005047890 */ /* 0x000fc8000fffe13f */
[----:B------:R-:W-:Y:S02]  /*0310*/  USHF.L.U32 UR5, UR4, 0xb, URZ ;  /* 0x0000000b04057899 */ /* 0x000fe4000800063f */
[----:B------:R-:W-:Y:S01]  /*0320*/  USHF.L.U32 UR4, UR4, 0x1, URZ ;  /* 0x0000000104047899 */ /* 0x000fe2000800063f */
[----:B------:R-:W0:Y:S11]  /*0330*/  FENCE.VIEW.ASYNC.S ;  /* 0x00000000000073c6 */ /* 0x000e360000000000 */
[----:B0-----:R0:W1:Y:S01]  /*0340*/  SYNCS.EXCH.64 URZ, [UR10], UR4 ;  /* 0x000000040a3f75b2 */ /* 0x0010620008000100 */
[----:B------:R0:W2:Y:S01]  /*0350*/  SYNCS.EXCH.64 URZ, [UR10+0x58], UR8 ;  /* 0x000058080a3f75b2 */ /* 0x0000a20008000100 */
[----:B------:R0:W3:Y:S01]  /*0360*/  SYNCS.EXCH.64 URZ, [UR10+0x8], UR4 ;  /* 0x000008040a3f75b2 */ /* 0x0000e20008000100 */
[----:B------:R0:W4:Y:S01]  /*0370*/  SYNCS.EXCH.64 URZ, [UR10+0x60], UR8 ;  /* 0x000060080a3f75b2 */ /* 0x0001220008000100 */
[----:B------:R0:W0:Y:S01]  /*0380*/  SYNCS.EXCH.64 URZ, [UR10+0x10], UR4 ;  /* 0x000010040a3f75b2 */ /* 0x0000220008000100 */
        /* <DEDUP_REMOVED lines=17> */
[----:B------:R-:W-:Y:S01]  /*04a0*/  NOP ;  /* 0x0000000000007918 */ /* 0x000fe20000000000 */
.L_x_3:
[----:B0-----:R-:W-:Y:S05]  /*04b0*/  BSYNC B0 ;  /* 0x0000000000007941 */ /* 0x001fea0003800000 */
.L_x_2:
[----:B------:R-:W0:Y:S01]  /*04c0*/  SHFL.IDX PT, R0, R0, RZ, 0x1f ;  /* 0x00001fff00007589 */ /* 0x000e2200000e0000 */
[----:B------:R-:W5:Y:S01]  /*04d0*/  LDC R2, c[0x0][0x65c] ;  /* 0x00019700ff027b82 */ /* 0x000f620000000800 */
[----:B------:R-:W-:Y:S01]  /*04e0*/  ELECT P0, URZ, PT ;  /* 0x00000000003f782f */ /* 0x000fe20003800000 */
[----:B------:R-:W-:Y:S01]  /*04f0*/  IMAD.MOV.U32 R3, RZ, RZ, RZ ;  /* 0x000000ffff037224 */ /* 0x000fe200078e00ff */
[----:B------:R-:W-:Y:S01]  /*0500*/  UMOV UR4, 0x20 ;  /* 0x0000002000047882 */ /* 0x000fe20000000000 */
[----:B------:R-:W-:Y:S01]  /*0510*/  NOP ;  /* 0x0000000000007918 */ /* 0x000fe20000000000 */
[----:B------:R-:W-:Y:S01]  /*0520*/  NOP ;  /* 0x0000000000007918 */ /* 0x000fe20000000000 */
[----:B0-----:R-:W-:Y:S02]  /*0530*/  ISETP.NE.OR P0, PT, R0, RZ, !P0 ;  /* 0x000000ff0000720c */ /* 0x001fe40004705670 */
[----:B-----5:R-:W-:Y:S01]  /*0540*/  ISETP.NE.AND P4, PT, R2, 0x1, PT ;  /* 0x000000010200780c */ /* 0x020fe20003f85270 */
[----:B------:R-:W0:Y:S01]  /*0550*/  S2R R0, SR_CTAID.Y ;  /* 0x0000000000007919 */ /* 0x000e220000002600 */
[----:B------:R-:W5:Y:S09]  /*0560*/  S2R R2, SR_CTAID.X ;  /* 0x0000000000027919 */ /* 0x000f720000002500 */
[----:B------:R-:W-:Y:S01]  /*0570*/  VOTEU.ALL UP0, P0 ;  /* 0x00000000003f7886 */ /* 0x000fe20000000000 */
[----:B------:R-:W-:Y:S01]  /*0580*/  VOTEU.ALL UP1, P0 ;  /* 0x00000000003f7886 */ /* 0x000fe20000020000 */
[----:B------:R-:W5:Y:S01]  /*0590*/  @P4 LDC R7, c[0x0][0x10] ;  /* 0x00000400ff074b82 */ /* 0x000f620000000800 */
[----:B------:R-:W-:-:S02]  /*05a0*/  @P4 IMAD.MOV.U32 R5, RZ, RZ, RZ ;  /* 0x000000ffff054224 */ /* 0x000fc400078e00ff */
[----:B------:R-:W-:Y:S01]  /*05b0*/  @P4 IMAD.MOV.U32 R11, RZ, RZ, RZ ;  /* 0x000000ffff0b4224 */ /* 0x000fe200078e00ff */
[----:B------:R-:W-:Y:S01]  /*05c0*/  @!UP0 UMOV UR8, 0x400 ;  /* 0x0000040000088882 */ /* 0x000fe20000000000 */
[----:B------:R-:W-:-:S04]  /*05d0*/  @!UP0 UIADD3 UR4, -UR4, 0x100000, URZ ;  /* 0x0010000004048890 */ /* 0x000fc8000fffe13f */
[----:B------:R-:W-:Y:S02]  /*05e0*/  @!UP0 USHF.L.U32 UR5, UR4, 0xb, URZ ;  /* 0x0000000b04058899 */ /* 0x000fe4000800063f */
[----:B------:R-:W-:Y:S01]  /*05f0*/  @!UP0 USHF.L.U32 UR4, UR4, 0x1, URZ ;  /* 0x0000000104048899 */ /* 0x000fe2000800063f */
[----:B------:R-:W1:Y:S08]  /*0600*/  @!P4 LDC R9, c[0x0][0xc] ;  /* 0x00000300ff09cb82 */ /* 0x000e700000000800 */
[----:B------:R-:W2:Y:S01]  /*0610*/  @!UP0 S2UR UR9, SR_CgaCtaId ;  /* 0x00000000000989c3 */ /* 0x000ea20000008800 */
[----:B0-----:R-:W-:-:S04]  /*0620*/  @P4 IMAD.MOV.U32 R4, RZ, RZ, R0 ;  /* 0x000000ffff044224 */ /* 0x001fc800078e0000 */
[----:B-----5:R-:W-:-:S04]  /*0630*/  @P4 IMAD.WIDE.U32 R6, R2, R7, R4 ;  /* 0x0000000702064225 */ /* 0x020fc800078e0004 */
[----:B------:R-:W-:Y:S02]  /*0640*/  @P4 IMAD.MOV.U32 R16, RZ, RZ, R6 ;  /* 0x000000ffff104224 */ /* 0x000fe400078e0006 */
[----:B------:R-:W-:Y:S02]  /*0650*/  @P4 IMAD.IADD R17, R7, 0x1, R11 ;  /* 0x0000000107114824 */ /* 0x000fe400078e020b */
[----:B-1----:R-:W-:-:S04]  /*0660*/  @!P4 IMAD.WIDE.U32 R4, R9, R0, R2 ;  /* 0x000000000904c225 */ /* 0x002fc800078e0002 */
[----:B------:R-:W-:Y:S02]  /*0670*/  @!P4 IMAD.MOV.U32 R16, RZ, RZ, R4 ;  /* 0x000000ffff10c224 */ /* 0x000fe400078e0004 */
[----:B------:R-:W-:Y:S01]  /*0680*/  @!P4 IMAD.MOV.U32 R17, RZ, RZ, R5 ;  /* 0x000000ffff11c224 */ /* 0x000fe200078e0005 */
[----:B--2---:R-:W-:Y:S02]  /*0690*/  @!UP0 ULEA UR8, UR9, UR8, 0x18 ;  /* 0x0000000809088291 */ /* 0x004fe4000f8ec03f */
[----:B------:R0:W-:Y:S01]  /*06a0*/  STL [R1+0x4], R16 ;  /* 0x0000041001007387 */ /* 0x0001e20000100800 */
[----:B------:R-:W-:-:S03]  /*06b0*/  VOTEU.ALL UP0, P0 ;  /* 0x00000000003f7886 */ /* 0x000fc60000000000 */
[----:B------:R0:W-:Y:S04]  /*06c0*/  STL [R1], R17 ;  /* 0x0000001101007387 */ /* 0x0001e80000100800 */
[----:B------:R-:W1:Y:S02]  /*06d0*/  FENCE.VIEW.ASYNC.S ;  /* 0x00000000000073c6 */ /* 0x000e640000000000 */
[----:B-1----:R0:W3:Y:S01]  /*06e0*/  @!UP0 SYNCS.EXCH.64 URZ, [UR8+0xc0], UR4 ;  /* 0x0000c004083f85b2 */ /* 0x0020e20008000100 */
[----:B------:R0:W3:Y:S01]  /*06f0*/  @!UP1 SYNCS.EXCH.64 URZ, [UR8+0xc8], UR4 ;  /* 0x0000c804083f95b2 */ /* 0x0000e20008000100 */
[----:B------:R-:W-:Y:S01]  /*0700*/  NOP ;  /* 0x0000000000007918 */ /* 0x000fe20000000000 */
[----:B---34-:R-:W-:Y:S06]  /*0710*/  BAR.SYNC.DEFER_BLOCKING 0x0 ;  /* 0x0000000000007b1d */ /* 0x018fec0000010000 */
[----:B0-----:R-:W-:Y:S05]  /*0720*/  @!P1 BRA `(.L_x_4) ;  /* 0x000000c400ac9947 */ /* 0x001fea0003800000 */
[----:B------:R-:W-:-:S06]  /*0730*/  UISETP.GT.U32.AND UP0, UPT, UR11, 0x1, UPT ;  /* 0x000000010b00788c */ /* 0x000fcc000bf04070 */
[----:B------:R-:W-:-:S13]  /*0740*/  PLOP3.LUT P0, PT, PT, PT, UP0, 0x80, 0x0 ;  /* 0x000000000000781c */ /* 0x000fda0003f0f008 */
[----:B------:R-:W-:Y:S05]  /*0750*/  @P0 EXIT ;  /* 0x000000000000094d */ /* 0x000fea0003800000 */
[----:B------:R-:W-:Y:S01]  /*0760*/  IMAD.MOV.U32 R6, RZ, RZ, -0x1 ;  /* 0xffffffffff067424 */ /* 0x000fe200078e00ff */
[----:B------:R-:W-:Y:S01]  /*0770*/  ULDC.64 UR4, c[0x0][0x650] ;  /* 0x0001940000047ab9 */ /* 0x000fe20000000a00 */
[----:B------:R-:W-:Y:S01]  /*0780*/  IMAD.MOV.U32 R5, RZ, RZ, -0x1 ;  /* 0xffffffffff057424 */ /* 0x000fe200078e00ff */
[----:B------:R-:W-:Y:S01]  /*0790*/  ISETP.GE.U32.AND P0, PT, R16, UR4, PT ;  /* 0x0000000410007c0c */ /* 0x000fe2000bf06070 */
[----:B------:R-:W-:Y:S01]  /*07a0*/  UMOV UR42, 0xffffffff ;  /* 0xffffffff002a7882 */ /* 0x000fe20000000000 */
[----:B------:R0:W-:Y:S01]  /*07b0*/  STL [R1+0x8], R6 ;  /* 0x0000080601007387 */ /* 0x0001e20000100800 */
[----:B------:R-:W-:Y:S02]  /*07c0*/  PRMT R4, RZ, 0x7610, R4 ;  /* 0x00007610ff047816 */ /* 0x000fe40000000004 */
[----:B------:R-:W-:Y:S01]  /*07d0*/  ISETP.GE.U32.AND.EX P0, PT, R17, UR5, PT, P0 ;  /* 0x0000000511007c0c */ /* 0x000fe2000bf06100 */
[----:B------:R0:W-:-:S12]  /*07e0*/  STL [R1+0xc], R5 ;  /* 0x00000c0501007387 */ /* 0x0001d80000100800 */
[----:B0-----:R-:W-:Y:S05]  /*07f0*/  @P0 BRA `(.L_x_5) ;  /* 0x0000000400680947 */ /* 0x001fea0003800000 */
[----:B------:R-:W0:Y:S01]  /*0800*/  LDC.64 R12, c[0x0][0x628] ;  /* 0x00018a00ff0c7b82 */ /* 0x000e220000000a00 */
[----:B------:R-:W-:Y:S02]  /*0810*/  IMAD.MOV.U32 R4, RZ, RZ, R16 ;  /* 0x000000ffff047224 */ /* 0x000fe400078e0010 */
[----:B------:R-:W-:-:S05]  /*0820*/  IMAD.MOV.U32 R5, RZ, RZ, R17 ;  /* 0x000000ffff057224 */ /* 0x000fca00078e0011 */
[----:B------:R-:W1:Y:S08]  /*0830*/  LDC R10, c[0x0][0x630] ;  /* 0x00018c00ff0a7b82 */ /* 0x000e700000000800 */
[----:B------:R-:W2:Y:S01]  /*0840*/  LDC.64 R14, c[0x0][0x620] ;  /* 0x00018800ff0e7b82 */ /* 0x000ea20000000a00 */
[----:B0-----:R-:W-:-:S04]  /*0850*/  ISETP.NE.U32.AND P0, PT, R12, RZ, PT ;  /* 0x000000ff0c00720c */ /* 0x001fc80003f05070 */
[----:B------:R-:W-:-:S13]  /*0860*/  ISETP.NE.AND.EX P0, PT, R13, RZ, PT, P0 ;  /* 0x000000ff0d00720c */ /* 0x000fda0003f05300 */
[----:B-12---:R-:W-:Y:S05]  /*0870*/  @!P0 BRA `(.L_x_6) ;  /* 0x0000000000288947 */ /* 0x006fea0003800000 */
[----:B------:R-:W0:Y:S02]  /*0880*/  LDC R9, c[0x0][0x634] ;  /* 0x00018d00ff097b82 */ /* 0x000e240000000800 */
[----:B0-----:R-:W-:-:S05]  /*0890*/  IADD3 R9, P0, R16, R9, RZ ;  /* 0x0000000910097210 */ /* 0x001fca0007f1e0ff */
[----:B------:R-:W-:-:S04]  /*08a0*/  IMAD.X R11, RZ, RZ, R17, P0 ;  /* 0x000000ffff0b7224 */ /* 0x000fc800000e0611 */
[----:B------:R-:W-:-:S04]  /*08b0*/  IMAD.WIDE.U32 R4, R11, R12, RZ ;  /* 0x0000000c0b047225 */ /* 0x000fc800078e00ff */
[----:B------:R-:W-:-:S04]  /*08c0*/  IMAD.WIDE.U32 R6, P0, R9, R13, R4 ;  /* 0x0000000d09067225 */ /* 0x000fc80007800004 */
[----:B------:R-:W-:-:S04]  /*08d0*/  IMAD.WIDE.U32 R4, R9, R12, RZ ;  /* 0x0000000c09047225 */ /* 0x000fc800078e00ff */
[----:B------:R-:W-:Y:S01]  /*08e0*/  IMAD.X R9, RZ, RZ, RZ, P0 ;  /* 0x000000ffff097224 */ /* 0x000fe200000e06ff */
[----:B------:R-:W-:Y:S01]  /*08f0*/  IADD3 RZ, P0, R5, R6, RZ ;  /* 0x0000000605ff7210 */ /* 0x000fe20007f1e0ff */
[----:B------:R-:W-:-:S04]  /*0900*/  IMAD.MOV.U32 R8, RZ, RZ, R7 ;  /* 0x000000ffff087224 */ /* 0x000fc800078e0007 */
[----:B------:R-:W-:-:S08]  /*0910*/  IMAD.WIDE.U32.X R4, R11, R13, R8, P0 ;  /* 0x0000000d0b047225 */ /* 0x000fd000000e0408 */
.L_x_6:
[-CC-:B------:R-:W-:Y:S01]  /*0920*/  SHF.R.U64 R24, R4, R10.reuse, R5.reuse ;  /* 0x0000000a04187219 */ /* 0x180fe20000001205 */
[----:B------:R-:W0:Y:S01]  /*0930*/  LDC R8, c[0x0][0x618] ;  /* 0x00018600ff087b82 */ /* 0x000e220000000800 */
[----:B------:R-:W-:Y:S01]  /*0940*/  SHF.R.U32.HI R4, RZ, R10, R5 ;  /* 0x0000000aff047219 */ /* 0x000fe20000011605 */
[----:B------:R-:W-:Y:S01]  /*0950*/  ULDC UR4, c[0x0][0x150] ;  /* 0x0000540000047ab9 */ /* 0x000fe20000000800 */
[----:B------:R-:W-:Y:S01]  /*0960*/  IADD3 R9, P0, RZ, -R24, RZ ;  /* 0x80000018ff097210 */ /* 0x000fe20007f1e0ff */
[----:B------:R-:W-:Y:S01]  /*0970*/  IMAD.MOV.U32 R5, RZ, RZ, R17 ;  /* 0x000000ffff057224 */ /* 0x000fe200078e0011 */
[----:B------:R-:W-:-:S03]  /*0980*/  I2FP.F32.U32 R3, R2 ;  /* 0x0000000200037245 */ /* 0x000fc60000201000 */
[----:B------:R-:W1:Y:S01]  /*0990*/  LDC.64 R18, c[0x0][0x640] ;  /* 0x00019000ff127b82 */ /* 0x000e620000000a00 */
[----:B------:R-:W-:Y:S02]  /*09a0*/  IMAD.X R11, RZ, RZ, ~R4, P0 ;  /* 0x000000ffff0b7224 */ /* 0x000fe400000e0e04 */
[----:B------:R-:W-:Y:S01]  /*09b0*/  FMUL R3, R3, UR4 ;  /* 0x0000000403037c20 */ /* 0x000fe20008400000 */
[----:B------:R-:W-:Y:S01]  /*09c0*/  IMAD.MOV.U32 R4, RZ, RZ, R16 ;  /* 0x000000ffff047224 */ /* 0x000fe200078e0010 */
[----:B------:R-:W-:Y:S01]  /*09d0*/  ULDC UR4, c[0x0][0x154] ;  /* 0x0000550000047ab9 */ /* 0x000fe20000000800 */
[-C--:B------:R-:W-:Y:S02]  /*09e0*/  IMAD R6, R11, R14.reuse, RZ ;  /* 0x0000000e0b067224 */ /* 0x080fe400078e02ff */
[C---:B------:R-:W-:Y:S01]  /*09f0*/  IMAD.WIDE.U32 R4, R9.reuse, R14, R4 ;  /* 0x0000000e09047225 */ /* 0x040fe200078e0004 */
[----:B------:R-:W2:Y:S01]  /*0a00*/  LDC R10, c[0x0][0x608] ;  /* 0x00018200ff0a7b82 */ /* 0x000ea20000000800 */
[----:B------:R-:W3:Y:S02]  /*0a10*/  F2I.U32.TRUNC.NTZ R3, R3 ;  /* 0x0000000300037305 */ /* 0x000ee4000020f000 */
[----:B------:R-:W-:-:S04]  /*0a20*/  IMAD R9, R9, R15, R6 ;  /* 0x0000000f09097224 */ /* 0x000fc800078e0206 */
[----:B------:R-:W-:Y:S01]  /*0a30*/  IMAD.IADD R5, R5, 0x1, R9 ;  /* 0x0000000105057824 */ /* 0x000fe200078e0209 */
[----:B------:R-:W4:Y:S01]  /*0a40*/  LDC R7, c[0x0][0x144] ;  /* 0x00005100ff077b82 */ /* 0x000f220000000800 */
[----:B------:R-:W-:-:S03]  /*0a50*/  IMAD.MOV.U32 R9, RZ, RZ, 0x1 ;  /* 0x00000001ff097424 */ /* 0x000fc600078e00ff */
[----:B0-----:R-:W-:Y:S02]  /*0a60*/  SHF.R.U64 R12, R4, R8, R5 ;  /* 0x00000008040c7219 */ /* 0x001fe40000001205 */
[----:B------:R-:W-:Y:S02]  /*0a70*/  I2FP.F32.U32 R4, R0 ;  /* 0x0000000000047245 */ /* 0x000fe40000201000 */
[----:B------:R-:W0:Y:S01]  /*0a80*/  LDC R14, c[0x0][0x658] ;  /* 0x00019600ff0e7b82 */ /* 0x000e220000000800 */
[----:B-1----:R-:W-:Y:S01]  /*0a90*/  ISETP.NE.U32.AND P0, PT, R18, RZ, PT ;  /* 0x000000ff1200720c */ /* 0x002fe20003f05070 */
[----:B---3--:R-:W-:Y:S02]  /*0aa0*/  IMAD.MOV R6, RZ, RZ, -R3 ;  /* 0x000000ffff067224 */ /* 0x008fe400078e0a03 */
[----:B------:R-:W-:Y:S01]  /*0ab0*/  FMUL R4, R4, UR4 ;  /* 0x0000000404047c20 */ /* 0x000fe20008400000 */
[----:B------:R-:W-:Y:S01]  /*0ac0*/  SHF.R.U32.HI R3, RZ, R8, R5 ;  /* 0x00000008ff037219 */ /* 0x000fe20000011605 */
[----:B------:R-:W-:Y:S01]  /*0ad0*/  IMAD.MOV.U32 R5, RZ, RZ, -0x1 ;  /* 0xffffffffff057424 */ /* 0x000fe200078e00ff */
[----:B------:R-:W-:Y:S01]  /*0ae0*/  ISETP.NE.AND.EX P0, PT, R19, RZ, PT, P0 ;  /* 0x000000ff1300720c */ /* 0x000fe20003f05300 */
[----:B------:R1:W3:Y:S01]  /*0af0*/  F2I.U32.TRUNC.NTZ R11, R4 ;  /* 0x00000004000b7305 */ /* 0x0002e2000020f000 */
[----:B------:R-:W1:Y:S01]  /*0b00*/  LDC R13, c[0x0][0x148] ;  /* 0x00005200ff0d7b82 */ /* 0x000e620000000800 */
[----:B--2---:R-:W-:-:S02]  /*0b10*/  SHF.R.U64 R23, R12, R10, R3 ;  /* 0x0000000a0c177219 */ /* 0x004fc40000001203 */
[----:B------:R-:W-:-:S05]  /*0b20*/  SHF.R.U32.HI R3, RZ, R10, R3 ;  /* 0x0000000aff037219 */ /* 0x000fca0000011603 */
[----:B------:R-:W2:Y:S01]  /*0b30*/  LDC R17, c[0x0][0x600] ;  /* 0x00018000ff117b82 */ /* 0x000ea20000000800 */
[----:B----4-:R-:W-:-:S07]  /*0b40*/  IMAD R8, R7, R6, R2 ;  /* 0x0000000607087224 */ /* 0x010fce00078e0202 */
[----:B------:R-:W4:Y:S01]  /*0b50*/  LDC R16, c[0x0][0x648] ;  /* 0x00019200ff107b82 */ /* 0x000f220000000800 */
[-C--:B0-----:R-:W-:Y:S02]  /*0b60*/  SHF.L.U32 R2, R5, R14.reuse, RZ ;  /* 0x0000000e05027219 */ /* 0x081fe400000006ff */
[--C-:B------:R-:W-:Y:S02]  /*0b70*/  SHF.R.U64 R22, R23, R14, R3.reuse ;  /* 0x0000000e17167219 */ /* 0x100fe40000001203 */
[----:B------:R-:W-:Y:S02]  /*0b80*/  LOP3.LUT R10, RZ, R2, RZ, 0x33, !PT ;  /* 0x00000002ff0a7212 */ /* 0x000fe400078e33ff */
[-C--:B------:R-:W-:Y:S01]  /*0b90*/  SHF.R.U32.HI R3, RZ, R14.reuse, R3 ;  /* 0x0000000eff037219 */ /* 0x080fe20000011603 */
[----:B------:R-:W0:Y:S01]  /*0ba0*/  LDC R21, c[0x0][0x638] ;  /* 0x00018e00ff157b82 */ /* 0x000e220000000800 */
[----:B------:R-:W-:Y:S01]  /*0bb0*/  SHF.L.U32 R9, R9, R14, RZ ;  /* 0x0000000e09097219 */ /* 0x000fe200000006ff */
[----:B------:R-:W-:-:S06]  /*0bc0*/  IMAD.MOV.U32 R2, RZ, RZ, R22 ;  /* 0x000000ffff027224 */ /* 0x000fcc00078e0016 */
[----:B------:R-:W0:Y:S01]  /*0bd0*/  LDC R20, c[0x0][0x610] ;  /* 0x00018400ff147b82 */ /* 0x000e220000000800 */
[----:B-1-3--:R-:W-:Y:S05]  /*0be0*/  @!P0 BRA `(.L_x_7) ;  /* 0x0000000000288947 */ /* 0x00afea0003800000 */
[----:B------:R-:W1:Y:S02]  /*0bf0*/  LDC R7, c[0x0][0x64c] ;  /* 0x00019300ff077b82 */ /* 0x000e640000000800 */
[----:B-1----:R-:W-:-:S05]  /*0c00*/  IADD3 R7, P0, R22, R7, RZ ;  /* 0x0000000716077210 */ /* 0x002fca0007f1e0ff */
        /* <DEDUP_REMOVED lines=8> */
.L_x_7:
[----:B----4-:R-:W-:Y:S01]  /*0c90*/  SHF.R.U64 R2, R2, R16, R3 ;  /* 0x0000001002027219 */ /* 0x010fe20000001203 */
[----:B--2---:R-:W-:Y:S01]  /*0ca0*/  VIADD R3, R17, 0xffffffff ;  /* 0xffffffff11037836 */ /* 0x004fe20000000000 */
[----:B------:R-:W-:Y:S01]  /*0cb0*/  LOP3.LUT R10, R23, R10, RZ, 0xc0, !PT ;  /* 0x0000000a170a7212 */ /* 0x000fe200078ec0ff */
[----:B------:R-:W-:Y:S01]  /*0cc0*/  IMAD.MOV R11, RZ, RZ, -R11 ;  /* 0x000000ffff0b7224 */ /* 0x000fe200078e0a0b */
[----:B------:R-:W-:Y:S01]  /*0cd0*/  R2UR UR42, R24 ;  /* 0x00000000182a72ca */ /* 0x000fe200000e0000 */
[----:B------:R-:W-:Y:S01]  /*0ce0*/  IMAD.MOV R4, RZ, RZ, -R2 ;  /* 0x000000ffff047224 */ /* 0x000fe200078e0a02 */
[----:B------:R-:W-:Y:S01]  /*0cf0*/  LOP3.LUT R3, R12, R3, RZ, 0xc0, !PT ;  /* 0x000000030c037212 */ /* 0x000fe200078ec0ff */
[----:B------:R-:W-:Y:S02]  /*0d00*/  @P4 IMAD R8, R13, R11, R0 ;  /* 0x0000000b0d084224 */ /* 0x000fe400078e0200 */
[----:B------:R-:W-:Y:S02]  /*0d10*/  IMAD R9, R9, R2, R10 ;  /* 0x0000000209097224 */ /* 0x000fe400078e020a */
[----:B0-----:R-:W-:-:S02]  /*0d20*/  IMAD R0, R4, R21, R22 ;  /* 0x0000001504007224 */ /* 0x001fc400078e0216 */
[----:B------:R-:W-:Y:S02]  /*0d30*/  IMAD R8, R9, R20, R8 ;  /* 0x0000001409087224 */ /* 0x000fe400078e0208 */
[----:B------:R-:W-:Y:S02]  /*0d40*/  IMAD R3, R0, R17, R3 ;  /* 0x0000001100037224 */ /* 0x000fe400078e0203 */
[----:B------:R-:W-:-:S03]  /*0d50*/  IMAD.MOV.U32 R4, RZ, RZ, 0x1 ;  /* 0x00000001ff047424 */ /* 0x000fc600078e00ff */
[----:B------:R-:W-:Y:S02]  /*0d60*/  SEL R2, R3, R8, !P4 ;  /* 0x0000000803027207 */ /* 0x000fe40006000000 */
[----:B------:R-:W-:-:S03]  /*0d70*/  SEL R0, R8, R3, !P4 ;  /* 0x0000000308007207 */ /* 0x000fc60006000000 */
[----:B------:R0:W-:Y:S04]  /*0d80*/  STL [R1+0xc], R2 ;  /* 0x00000c0201007387 */ /* 0x0001e80000100800 */
[----:B------:R0:W-:Y:S02]  /*0d90*/  STL [R1+0x8], R0 ;  /* 0x0000080001007387 */ /* 0x0001e40000100800 */
.L_x_5:
[----:B------:R-:W-:-:S08]  /*0da0*/  NOP ;  /* 0x0000000000007918 */ /* 0x000fd00000000000 */
[----:B------:R-:W1:Y:S02]  /*0db0*/  USETMAXREG.TRY_ALLOC.CTAPOOL UP0, 0xe8 ;  /* 0x000000e8000079c8 */ /* 0x000e640008000600 */
[----:B-1----:R-:W-:-:S13]  /*0dc0*/  PLOP3.LUT P0, PT, PT, PT, UP0, 0x80, 0x0 ;  /* 0x000000000000781c */ /* 0x002fda0003f0f008 */
[----:B------:R-:W-:Y:S05]  /*0dd0*/  @!P0 BRA `(.L_x_5) ;  /* 0xfffffffc00f08947 */ /* 0x000fea000383ffff */
[----:B------:R-:W-:Y:S01]  /*0de0*/  ULDC.64 UR4, c[0x0][0x598] ;  /* 0x0001660000047ab9 */ /* 0x000fe20000000a00 */
[----:B------:R-:W-:Y:S01]  /*0df0*/  ULDC.64 UR48, c[0x0][0x208] ;  /* 0x0000820000307ab9 */ /* 0x000fe20000000a00 */
[----:B------:R-:W-:-:S04]  /*0e00*/  ISETP.NE.U32.AND P0, PT, RZ, UR4, PT ;  /* 0x00000004ff007c0c */ /* 0x000fc8000bf05070 */
[----:B------:R-:W-:-:S13]  /*0e10*/  ISETP.NE.AND.EX P0, PT, RZ, UR5, PT, P0 ;  /* 0x00000005ff007c0c */ /* 0x000fda000bf05300 */
[----:B------:R-:W-:Y:S05]  /*0e20*/  @!P0 BRA `(.L_x_8) ;  /* 0x0000000000208947 */ /* 0x000fea0003800000 */
[----:B0-----:R-:W0:Y:S02]  /*0e30*/  LDC.64 R2, c[0x0][0x598] ;  /* 0x00016600ff027b82 */ /* 0x001e240000000a00 */
[----:B0-----:R-:W2:Y:S02]  /*0e40*/  LDG.E.64 R2, desc[UR48][R2.64] ;  /* 0x0000003002027981 */ /* 0x001ea4000c1e1b00 */
[----:B--2---:R-:W-:-:S04]  /*0e50*/  ISETP.NE.U32.AND P0, PT, R2, RZ, PT ;  /* 0x000000ff0200720c */ /* 0x004fc80003f05070 */
[----:B------:R-:W-:-:S13]  /*0e60*/  ISETP.NE.AND.EX P0, PT, R3, RZ, PT, P0 ;  /* 0x000000ff0300720c */ /* 0x000fda0003f05300 */
[----:B------:R-:W-:Y:S05]  /*0e70*/  @!P0 BRA `(.L_x_8) ;  /* 0x00000000000c8947 */ /* 0x000fea0003800000 */
[----:B------:R-:W2:Y:S02]  /*0e80*/  LD.E R2, desc[UR48][R2.64] ;  /* 0x0000003002027980 */ /* 0x000ea4000c101900 */
[----:B--2---:R-:W-:Y:S01]  /*0e90*/  R2UR UR41, R2 ;  /* 0x00000000022972ca */ /* 0x004fe200000e0000 */
[----:B------:R-:W-:-:S14]  /*0ea0*/  BRA `(.L_x_9) ;  /* 0x0000000000247947 */ /* 0x000fdc0003800000 */
.L_x_8:
[----:B------:R-:W-:Y:S02]  /*0eb0*/  ULDC.64 UR4, c[0x0][0x588] ;  /* 0x0001620000047ab9 */ /* 0x000fe40000000a00 */
[----:B------:R-:W-:-:S04]  /*0ec0*/  ISETP.NE.U32.AND P0, PT, RZ, UR4, PT ;  /* 0x00000004ff007c0c */ /* 0x000fc8000bf05070 */
[----:B------:R-:W-:-:S13]  /*0ed0*/  ISETP.NE.AND.EX P0, PT, RZ, UR5, PT, P0 ;  /* 0x00000005ff007c0c */ /* 0x000fda000bf05300 */
[----:B------:R-:W-:Y:S05]  /*0ee0*/  @!P0 BRA `(.L_x_10) ;  /* 0x0000000000108947 */ /* 0x000fea0003800000 */
[----:B0-----:R-:W0:Y:S02]  /*0ef0*/  LDC.64 R2, c[0x0][0x588] ;  /* 0x00016200ff027b82 */ /* 0x001e240000000a00 */
[----:B0-----:R-:W2:Y:S02]  /*0f00*/  LDG.E R2, desc[UR48][R2.64] ;  /* 0x0000003002027981 */ /* 0x001ea4000c1e1900 */
[----:B--2---:R-:W-:Y:S01]  /*0f10*/  R2UR UR41, R2 ;  /* 0x00000000022972ca */ /* 0x004fe200000e0000 */
[----:B------:R-:W-:-:S14]  /*0f20*/  BRA `(.L_x_9) ;  /* 0x0000000000047947 */ /* 0x000fdc0003800000 */
.L_x_10:
[----:B------:R-:W-:-:S05]  /*0f30*/  ULDC UR41, c[0x0][0x580] ;  /* 0x0001600000297ab9 */ /* 0x000fca0000000800 */
.L_x_9:
[----:B------:R-:W-:Y:S02]  /*0f40*/  ULDC.64 UR4, c[0x0][0x5a0] ;  /* 0x0001680000047ab9 */ /* 0x000fe40000000a00 */
        /* <DEDUP_REMOVED lines=11> */
.L_x_11:
        /* <DEDUP_REMOVED lines=8> */
.L_x_13:
[----:B------:R-:W-:-:S05]  /*1080*/  ULDC UR40, c[0x0][0x584] ;  /* 0x0001610000287ab9 */ /* 0x000fca0000000800 */
.L_x_12:
[----:B------:R-:W-:-:S13]  /*1090*/  LOP3.LUT P0, RZ, R4, 0xff, RZ, 0xc0, !PT ;  /* 0x000000ff04ff7812 */ /* 0x000fda000780c0ff */
[----:B------:R-:W-:Y:S05]  /*10a0*/  @!P0 EXIT ;  /* 0x000000000000894d */ /* 0x000fea0003800000 */
[----:B------:R-:W-:Y:S01]  /*10b0*/  ULDC UR4, c[0x0][0x28c] ;  /* 0x0000a30000047ab9 */ /* 0x000fe20000000800 */
[----:B------:R-:W-:Y:S02]  /*10c0*/  ULOP3.LUT UR8, UR7, 0x1, URZ, 0xfc, !UPT ;  /* 0x0000000107087892 */ /* 0x000fe4000f8efc3f */
[----:B------:R-:W-:-:S04]  /*10d0*/  UIADD3 UR4, UR4, 0x3f, URZ ;  /* 0x0000003f04047890 */ /* 0x000fc8000fffe03f */
[----:B------:R-:W-:-:S04]  /*10e0*/  USHF.R.S32.HI UR5, URZ, 0x1f, UR4 ;  /* 0x0000001f3f057899 */ /* 0x000fc80008011404 */
[----:B------:R-:W-:-:S03]  /*10f0*/  ULEA.HI UR5, UR5, UR4, URZ, 0x6 ;  /* 0x0000000405057291 */ /* 0x000fc6000f8f303f */
[----:B------:R-:W-:Y:S01]  /*1100*/  UMOV UR4, URZ ;  /* 0x0000003f00047c82 */ /* 0x000fe20008000000 */
[----:B------:R-:W-:-:S03]  /*1110*/  USHF.R.S32.HI UR11, URZ, 0x6, UR5 ;  /* 0x000000063f0b7899 */ /* 0x000fc60008011405 */
[----:B------:R-:W-:-:S09]  /*1120*/  UMOV UR5, URZ ;  /* 0x0000003f00057c82 */ /* 0x000fd20008000000 */
.L_x_262:
[----:B0-----:R-:W0:Y:S01]  /*1130*/  S2R R0, SR_TID.X ;  /* 0x0000000000007919 */ /* 0x001e220000002100 */
[----:B-1----:R-:W1:Y:S01]  /*1140*/  S2UR UR16, SR_CgaCtaId ;  /* 0x00000000001079c3 */ /* 0x002e620000008800 */
[----:B------:R-:W-:Y:S01]  /*1150*/  UMOV UR15, 0x400 ;  /* 0x00000400000f7882 */ /* 0x000fe20000000000 */
[----:B------:R-:W-:Y:S01]  /*1160*/  UMOV UR6, URZ ;  /* 0x0000003f00067c82 */ /* 0x000fe20008000000 */
[----:B------:R-:W-:Y:S01]  /*1170*/  UMOV UR12, URZ ;  /* 0x0000003f000c7c82 */ /* 0x000fe20008000000 */
[----:B------:R-:W-:Y:S01]  /*1180*/  UMOV UR13, URZ ;  /* 0x0000003f000d7c82 */ /* 0x000fe20008000000 */
[----:B------:R-:W-:Y:S01]  /*1190*/  UMOV UR46, UR5 ;  /* 0x00000005002e7c82 */ /* 0x000fe20008000000 */
[----:B------:R-:W-:Y:S01]  /*11a0*/  IMAD.MOV.U32 R224, RZ, RZ, RZ ;  /* 0x000000ffffe07224 */ /* 0x000fe200078e00ff */
[----:B------:R-:W-:Y:S01]  /*11b0*/  CS2R R222, SRZ ;  /* 0x0000000000de7805 */ /* 0x000fe2000001ff00 */
[----:B--2---:R-:W2:Y:S01]  /*11c0*/  LDC R2, c[0x0][0x28c] ;  /* 0x0000a300ff027b82 */ /* 0x004ea20000000800 */
[----:B------:R-:W-:-:S02]  /*11d0*/  CS2R R220, SRZ ;  /* 0x0000000000dc7805 */ /* 0x000fc4000001ff00 */
[----:B------:R-:W-:Y:S02]  /*11e0*/  CS2R R218, SRZ ;  /* 0x0000000000da7805 */ /* 0x000fe4000001ff00 */
[----:B------:R-:W-:Y:S02]  /*11f0*/  CS2R R216, SRZ ;  /* 0x0000000000d87805 */ /* 0x000fe4000001ff00 */
[----:B------:R-:W-:Y:S02]  /*1200*/  CS2R R214, SRZ ;  /* 0x0000000000d67805 */ /* 0x000fe4000001ff00 */
[----:B------:R-:W-:Y:S02]  /*1210*/  CS2R R212, SRZ ;  /* 0x0000000000d47805 */ /* 0x000fe4000001ff00 */
[----:B------:R-:W-:Y:S02]  /*1220*/  CS2R R210, SRZ ;  /* 0x0000000000d27805 */ /* 0x000fe4000001ff00 */
        /* <DEDUP_REMOVED lines=16> */
[----:B0-----:R-:W-:Y:S02]  /*1330*/  LOP3.LUT R0, R0, 0x80, RZ, 0xc0, !PT ;  /* 0x0000008000007812 */ /* 0x001fe400078ec0ff */
[----:B------:R-:W-:Y:S02]  /*1340*/  CS2R R176, SRZ ;  /* 0x0000000000b07805 */ /* 0x000fe4000001ff00 */
[----:B--2---:R-:W-:-:S02]  /*1350*/  ISETP.GE.AND P0, PT, R2, 0x1, PT ;  /* 0x000000010200780c */ /* 0x004fc40003f06270 */
[----:B------:R-:W-:Y:S02]  /*1360*/  CS2R R174, SRZ ;  /* 0x0000000000ae7805 */ /* 0x000fe4000001ff00 */
[----:B------:R-:W-:Y:S02]  /*1370*/  SHF.R.U32.HI R0, RZ, 0x7, R0 ;  /* 0x00000007ff007819 */ /* 0x000fe40000011600 */
[----:B------:R-:W-:Y:S02]  /*1380*/  CS2R R172, SRZ ;  /* 0x0000000000ac7805 */ /* 0x000fe4000001ff00 */
[----:B------:R-:W-:Y:S02]  /*1390*/  CS2R R170, SRZ ;  /* 0x0000000000aa7805 */ /* 0x000fe4000001ff00 */
[----:B------:R-:W-:Y:S02]  /*13a0*/  CS2R R168, SRZ ;  /* 0x0000000000a87805 */ /* 0x000fe4000001ff00 */
[----:B------:R-:W-:-:S02]  /*13b0*/  CS2R R166, SRZ ;  /* 0x0000000000a67805 */ /* 0x000fc4000001ff00 */
[----:B------:R-:W-:Y:S01]  /*13c0*/  CS2R R164, SRZ ;  /* 0x0000000000a47805 */ /* 0x000fe2000001ff00 */
[----:B------:R-:W0:Y:S01]  /*13d0*/  SHFL.IDX PT, R0, R0, RZ, 0x1f ;  /* 0x00001fff00007589 */ /* 0x000e2200000e0000 */
        /* <DEDUP_REMOVED lines=23> */
[----:B0-----:R-:W-:Y:S02]  /*1550*/  R2UR UR10, R0 ;  /* 0x00000000000a72ca */ /* 0x001fe400000e0000 */
[----:B------:R-:W-:Y:S02]  /*1560*/  CS2R R4, SRZ ;  /* 0x0000000000047805 */ /* 0x000fe4000001ff00 */
[----:B------:R-:W-:Y:S01]  /*1570*/  CS2R R2, SRZ ;  /* 0x0000000000027805 */ /* 0x000fe2000001ff00 */
[----:B------:R-:W-:Y:S01]  /*1580*/  IMAD.MOV.U32 R0, RZ, RZ, RZ ;  /* 0x000000ffff007224 */ /* 0x000fe200078e00ff */
[----:B------:R-:W-:Y:S01]  /*1590*/  CS2R R128, SRZ ;  /* 0x0000000000807805 */ /* 0x000fe2000001ff00 */
[----:B------:R-:W-:Y:S01]  /*15a0*/  IMAD.U32 R225, RZ, RZ, UR4 ;  /* 0x00000004ffe17e24 */ /* 0x000fe2000f8e00ff */
[----:B------:R-:W-:Y:S02]  /*15b0*/  CS2R R130, SRZ ;  /* 0x0000000000827805 */ /* 0x000fe4000001ff00 */
[----:B------:R-:W-:-:S02]  /*15c0*/  CS2R R132, SRZ ;  /* 0x0000000000847805 */ /* 0x000fc4000001ff00 */
[----:B------:R-:W-:Y:S02]  /*15d0*/  CS2R R134, SRZ ;  /* 0x0000000000867805 */ /* 0x000fe4000001ff00 */
[----:B------:R-:W-:Y:S02]  /*15e0*/  CS2R R120, SRZ ;  /* 0x0000000000787805 */ /* 0x000fe4000001ff00 */
[----:B------:R-:W-:Y:S02]  /*15f0*/  CS2R R122, SRZ ;  /* 0x00000000007a7805 */ /* 0x000fe4000001ff00 */
[----:B------:R-:W-:Y:S02]  /*1600*/  CS2R R124, SRZ ;  /* 0x00000000007c7805 */ /* 0x000fe4000001ff00 */
[----:B------:R-:W-:Y:S01]  /*1610*/  CS2R R126, SRZ ;  /* 0x00000000007e7805 */ /* 0x000fe2000001ff00 */
[----:B------:R-:W-:Y:S01]  /*1620*/  ULEA.HI UR9, UR10, UR10, URZ, 0x1 ;  /* 0x0000000a0a097291 */ /* 0x000fe2000f8f083f */
[----:B------:R-:W-:-:S02]  /*1630*/  CS2R R112, SRZ ;  /* 0x0000000000707805 */ /* 0x000fc4000001ff00 */
[----:B------:R-:W-:Y:S02]  /*1640*/  CS2R R114, SRZ ;  /* 0x0000000000727805 */ /* 0x000fe4000001ff00 */
[----:B------:R-:W-:Y:S01]  /*1650*/  CS2R R116, SRZ ;  /* 0x0000000000747805 */ /* 0x000fe2000001ff00 */
[----:B------:R-:W-:Y:S01]  /*1660*/  ULOP3.LUT UR14, UR9, 0xffffe, URZ, 0xc0, !UPT ;  /* 0x000ffffe090e7892 */ /* 0x000fe2000f8ec03f */
[----:B------:R-:W-:Y:S01]  /*1670*/  CS2R R118, SRZ ;  /* 0x0000000000767805 */ /* 0x000fe2000001ff00 */
[----:B-1----:R-:W-:Y:S01]  /*1680*/  ULEA UR9, UR16, UR15, 0x18 ;  /* 0x0000000f10097291 */ /* 0x002fe2000f8ec03f */
[----:B------:R-:W-:Y:S01]  /*1690*/  CS2R R104, SRZ ;  /* 0x0000000000687805 */ /* 0x000fe2000001ff00 */
[----:B------:R-:W-:Y:S01]  /*16a0*/  UIADD3 UR14, UR10, -UR14, URZ ;  /* 0x8000000e0a0e7290 */ /* 0x000fe2000fffe03f */
[----:B------:R-:W-:Y:S02]  /*16b0*/  CS2R R106, SRZ ;  /* 0x00000000006a7805 */ /* 0x000fe4000001ff00 */
[----:B------:R-:W-:-:S02]  /*16c0*/  CS2R R108, SRZ ;  /* 0x00000000006c7805 */ /* 0x000fc4000001ff00 */
[----:B------:R-:W-:Y:S01]  /*16d0*/  CS2R R110, SRZ ;  /* 0x00000000006e7805 */ /* 0x000fe2000001ff00 */
[----:B------:R-:W-:Y:S01]  /*16e0*/  ULEA UR14, UR14, UR9, 0xc ;  /* 0x000000090e0e7291 */ /* 0x000fe2000f8e603f */
[----:B------:R-:W-:Y:S02]  /*16f0*/  CS2R R96, SRZ ;  /* 0x0000000000607805 */ /* 0x000fe4000001ff00 */
[----:B------:R-:W-:Y:S02]  /*1700*/  CS2R R98, SRZ ;  /* 0x0000000000627805 */ /* 0x000fe4000001ff00 */
[----:B------:R-:W-:Y:S01]  /*1710*/  CS2R R100, SRZ ;  /* 0x0000000000647805 */ /* 0x000fe2000001ff00 */
[----:B------:R-:W-:Y:S01]  /*1720*/  UIADD3 UR14, UR14, 0x180, URZ ;  /* 0x000001800e0e7890 */ /* 0x000fe2000fffe03f */
[----:B------:R-:W-:Y:S02]  /*1730*/  CS2R R102, SRZ ;  /* 0x0000000000667805 */ /* 0x000fe4000001ff00 */
[----:B------:R-:W-:-:S02]  /*1740*/  CS2R R88, SRZ ;  /* 0x0000000000587805 */ /* 0x000fc4000001ff00 */
[----:B------:R-:W-:Y:S01]  /*1750*/  CS2R R90, SRZ ;  /* 0x00000000005a7805 */ /* 0x000fe2000001ff00 */
[----:B------:R-:W-:Y:S01]  /*1760*/  USHF.R.U32.HI UR10, URZ, 0x4, UR14 ;  /* 0x000000043f0a7899 */ /* 0x000fe2000801160e */
[----:B------:R-:W-:Y:S02]  /*1770*/  CS2R R92, SRZ ;  /* 0x00000000005c7805 */ /* 0x000fe4000001ff00 */
[----:B------:R-:W-:Y:S02]  /*1780*/  CS2R R94, SRZ ;  /* 0x00000000005e7805 */ /* 0x000fe4000001ff00 */
[----:B------:R-:W-:Y:S01]  /*1790*/  CS2R R80, SRZ ;  /* 0x0000000000507805 */ /* 0x000fe2000001ff00 */
[----:B------:R-:W-:Y:S01]  /*17a0*/  ULOP3.LUT UR10, UR10, 0x3fff, URZ, 0xc0, !UPT ;  /* 0x00003fff0a0a7892 */ /* 0x000fe2000f8ec03f */
        /* <DEDUP_REMOVED lines=24> */
[----:B---3--:R-:W-:Y:S02]  /*1930*/  CS2R R34, SRZ ;  /* 0x0000000000227805 */ /* 0x008fe4000001ff00 */
[----:B------:R-:W-:-:S02]  /*1940*/  CS2R R36, SRZ ;  /* 0x0000000000247805 */ /* 0x000fc4000001ff00 */
[----:B------:R-:W-:Y:S02]  /*1950*/  CS2R R38, SRZ ;  /* 0x0000000000267805 */ /* 0x000fe4000001ff00 */
[----:B------:R-:W-:Y:S02]  /*1960*/  CS2R R24, SRZ ;  /* 0x0000000000187805 */ /* 0x000fe4000001ff00 */
[----:B------:R-:W-:Y:S02]  /*1970*/  CS2R R26, SRZ ;  /* 0x00000000001a7805 */ /* 0x000fe4000001ff00 */
[----:B------:R-:W-:Y:S02]  /*1980*/  CS2R R28, SRZ ;  /* 0x00000000001c7805 */ /* 0x000fe4000001ff00 */
[----:B------:R-:W-:Y:S01]  /*1990*/  CS2R R30, SRZ ;  /* 0x00000000001e7805 */ /* 0x000fe2000001ff00 */
[----:B------:R-:W-:Y:S06]  /*19a0*/  @!P0 BRA `(.L_x_14) ;  /* 0x0000001000fc8947 */ /* 0x000fec0003800000 */
[----:B------:R-:W-:-:S06]  /*19b0*/  UISETP.NE.AND UP0, UPT, UR8, 0x3, UPT ;  /* 0x000000030800788c */ /* 0x000fcc000bf05270 */
[----:B------:R-:W-:-:S13]  /*19c0*/  PLOP3.LUT P1, PT, PT, PT, UP0, 0x80, 0x0 ;  /* 0x000000000000781c */ /* 0x000fda0003f2f008 */
[----:B------:R-:W-:Y:S05]  /*19d0*/  @!P1 BRA `(.L_x_15) ;  /* 0x0000000000049947 */ /* 0x000fea0003800000 */
[----:B------:R-:W-:Y:S01]  /*19e0*/  BPT.TRAP 0x1 ;  /* 0x000000040000795c */ /* 0x000fe20000300000 */
.L_x_15:
[----:B------:R-:W-:Y:S01]  /*19f0*/  ULEA UR12, UR5, UR9, 0x3 ;  /* 0x00000009050c7291 */ /* 0x000fe2000f8e183f */
[----:B------:R-:W-:-:S05]  /*1a00*/  IMAD.U32 R0, RZ, RZ, UR4 ;  /* 0x00000004ff007e24 */ /* 0x000fca000f8e00ff */
[----:B------:R-:W-:-:S04]  /*1a10*/  SHF.L.U32 R0, R0, 0x1f, RZ ;  /* 0x0000001f00007819 */ /* 0x000fc800000006ff */
[----:B------:R0:W1:Y:S01]  /*1a20*/  SYNCS.PHASECHK.TRANS64.TRYWAIT P0, [UR12], R0 ;  /* 0x00000000ff0075a7 */ /* 0x000062000800014c */
[----:B------:R-:W-:Y:S05]  /*1a30*/  @!P1 BRA `(.L_x_16) ;  /* 0x0000000000049947 */ /* 0x000fea0003800000 */
[----:B------:R-:W-:Y:S01]  /*1a40*/  BPT.TRAP 0x1 ;  /* 0x000000040000795c */ /* 0x000fe20000300000 */
.L_x_16:
[----:B------:R-:W-:Y:S01]  /*1a50*/  UMOV UR6, 0x2 ;  /* 0x0000000200067882 */ /* 0x000fe20000000000 */
[----:B------:R-:W-:Y:S01]  /*1a60*/  IMAD.MOV.U32 R224, RZ, RZ, RZ ;  /* 0x000000ffffe07224 */ /* 0x000fe200078e00ff */
[----:B-1----:R-:W-:Y:S06]  /*1a70*/  @P0 BRA `(.L_x_17) ;  /* 0x0000000000080947 */ /* 0x002fec0003800000 */
[----:B------:R-:W1:Y:S02]  /*1a80*/  SYNCS.PHASECHK.TRANS64.TRYWAIT P0, [UR12], R0 ;  /* 0x00000000ff0075a7 */ /* 0x000e64000800014c */
[----:B-1----:R-:W-:Y:S05]  /*1a90*/  @!P0 BRA `(.L_x_18) ;  /* 0x000000cc00848947 */ /* 0x002fea0003800000 */
.L_x_17:
[----:B------:R-:W-:Y:S01]  /*1aa0*/  UIADD3 UR12, UR9, 0x21180, URZ ;  /* 0x00021180090c7890 */ /* 0x000fe2000fffe03f */
[----:B------:R-:W-:Y:S01]  /*1ab0*/  WARPGROUP.ARRIVE ;  /* 0x00000000000079c5 */ /* 0x000fe20000000000 */
[----:B------:R-:W-:Y:S01]  /*1ac0*/  ULOP3.LUT UR43, UR10, 0x10000, URZ, 0xfc, !UPT ;  /* 0x000100000a2b7892 */ /* 0x000fe2000f8efc3f */
[----:B------:R-:W-:Y:S01]  /*1ad0*/  CS2R R222, SRZ ;  /* 0x0000000000de7805 */ /* 0x000fe2000001ff00 */
[----:B------:R-:W-:Y:S01]  /*1ae0*/  USHF.R.U32.HI UR12, URZ, 0x4, UR12 ;  /* 0x000000043f0c7899 */ /* 0x000fe2000801160c */
[----:B------:R-:W-:Y:S01]  /*1af0*/  CS2R R220, SRZ ;  /* 0x0000000000dc7805 */ /* 0x000fe2000001ff00 */
[----:B------:R-:W-:Y:S01]  /*1b00*/  UIMAD UR43, UR5, 0x300, UR43 ;  /* 0x00000300052b78a4 */ /* 0x000fe2000f8e022b */
[----:B------:R-:W-:Y:S01]  /*1b10*/  CS2R R218, SRZ ;  /* 0x0000000000da7805 */ /* 0x000fe2000001ff00 */
[----:B------:R-:W-:Y:S01]  /*1b20*/  ULOP3.LUT UR12, UR12, 0x3fff, URZ, 0xc0, !UPT ;  /* 0x00003fff0c0c7892 */ /* 0x000fe2000f8ec03f */
[----:B------:R-:W-:Y:S01]  /*1b30*/  CS2R R216, SRZ ;  /* 0x0000000000d87805 */ /* 0x000fe2000001ff00 */
[----:B------:R-:W-:Y:S01]  /*1b40*/  UMOV UR13, 0x80000020 ;  /* 0x80000020000d7882 */ /* 0x000fe20000000000 */
[----:B------:R-:W-:Y:S01]  /*1b50*/  UMOV UR15, 0x80000020 ;  /* 0x80000020000f7882 */ /* 0x000fe20000000000 */
[----:B------:R-:W-:Y:S01]  /*1b60*/  ULOP3.LUT UR12, UR12, 0x10000, URZ, 0xfc, !UPT ;  /* 0x000100000c0c7892 */ /* 0x000fe2000f8efc3f */
[----:B------:R-:W-:Y:S01]  /*1b70*/  CS2R R214, SRZ ;  /* 0x0000000000d67805 */ /* 0x000fe2000001ff00 */
[----:B------:R-:W-:Y:S01]  /*1b80*/  UMOV UR21, UR13 ;  /* 0x0000000d00157c82 */ /* 0x000fe20008000000 */
[----:B------:R-:W-:Y:S01]  /*1b90*/  UMOV UR23, 0x80000020 ;  /* 0x8000002000177882 */ /* 0x000fe20000000000 */
[----:B------:R-:W-:Y:S01]  /*1ba0*/  UIMAD UR44, UR5, 0x1c0, UR12 ;  /* 0x000001c0052c78a4 */ /* 0x000fe2000f8e020c */
[----:B------:R-:W-:Y:S01]  /*1bb0*/  CS2R R212, SRZ ;  /* 0x0000000000d47805 */ /* 0x000fe2000001ff00 */
[----:B------:R-:W-:Y:S01]  /*1bc0*/  UMOV UR25, UR13 ;  /* 0x0000000d00197c82 */ /* 0x000fe20008000000 */
[----:B------:R-:W-:Y:S01]  /*1bd0*/  UMOV UR12, UR43 ;  /* 0x0000002b000c7c82 */ /* 0x000fe20008000000 */
[----:B------:R-:W-:Y:S01]  /*1be0*/  UIADD3 UR22, UR44, 0x40, URZ ;  /* 0x000000402c167890 */ /* 0x000fe2000fffe03f */
[----:B------:R-:W-:Y:S01]  /*1bf0*/  CS2R R210, SRZ ;  /* 0x0000000000d27805 */ /* 0x000fe2000001ff00 */
[----:B------:R-:W-:Y:S01]  /*1c00*/  UIADD3 UR26, UR44, 0x80, URZ ;  /* 0x000000802c1a7890 */ /* 0x000fe2000fffe03f */
[----:B------:R-:W-:Y:S01]  /*1c10*/  CS2R R208, SRZ ;  /* 0x0000000000d07805 */ /* 0x000fe2000001ff00 */
[----:B------:R-:W-:Y:S01]  /*1c20*/  UIADD3 UR18, UR44, 0xc0, URZ ;  /* 0x000000c02c127890 */ /* 0x000fe2000fffe03f */
[----:B------:R-:W-:Y:S01]  /*1c30*/  CS2R R206, SRZ ;  /* 0x0000000000ce7805 */ /* 0x000fe2000001ff00 */
[----:B------:R-:W-:Y:S01]  /*1c40*/  UMOV UR14, UR44 ;  /* 0x0000002c000e7c82 */ /* 0x000fe20008000000 */
[----:B------:R-:W-:Y:S01]  /*1c50*/  UMOV UR20, UR12 ;  /* 0x0000000c00147c82 */ /* 0x000fe20008000000 */
[----:B------:R-:W-:Y:S01]  /*1c60*/  UIADD3 UR30, UR44, 0x100, URZ ;  /* 0x000001002c1e7890 */ /* 0x000fe2000fffe03f */
[----:B------:R-:W-:Y:S01]  /*1c70*/  QGMMA.64x16x32.F32.E4M3.E4M3 R128, gdesc[UR12], RZ, !UPT ;  /* 0x002000000c8079f3 */ /* 0x000fe2000c7008ff */
[----:B------:R-:W-:Y:S01]  /*1c80*/  UMOV UR24, UR12 ;  /* 0x0000000c00187c82 */ /* 0x000fe20008000000 */
[----:B------:R-:W-:Y:S01]  /*1c90*/  UMOV UR27, 0x80000020 ;  /* 0x80000020001b7882 */ /* 0x000fe20000000000 */
[----:B------:R-:W-:Y:S01]  /*1ca0*/  UIADD3 UR34, UR44, 0x140, URZ ;  /* 0x000001402c227890 */ /* 0x000fe2000fffe03f */
[----:B------:R-:W-:Y:S01]  /*1cb0*/  QGMMA.64x16x32.F32.E4M3.E4M3 R112, gdesc[UR20], RZ, !UPT ;  /* 0x00200000147079f3 */ /* 0x000fe2000c7008ff */
[----:B------:R-:W-:Y:S01]  /*1cc0*/  UMOV UR16, UR12 ;  /* 0x0000000c00107c82 */ /* 0x000fe20008000000 */
[----:B------:R-:W-:Y:S01]  /*1cd0*/  UMOV UR17, UR13 ;  /* 0x0000000d00117c82 */ /* 0x000fe20008000000 */
[----:B------:R-:W-:Y:S01]  /*1ce0*/  UMOV UR19, 0x80000020 ;  /* 0x8000002000137882 */ /* 0x000fe20000000000 */
[----:B------:R-:W-:Y:S01]  /*1cf0*/  UIADD3 UR38, UR44, 0x180, URZ ;  /* 0x000001802c267890 */ /* 0x000fe2000fffe03f */
[----:B------:R-:W-:Y:S01]  /*1d00*/  QGMMA.64x16x32.F32.E4M3.E4M3 R96, gdesc[UR24], RZ, !UPT ;  /* 0x00200000186079f3 */ /* 0x000fe2000c7008ff */
[----:B------:R-:W-:Y:S01]  /*1d10*/  UMOV UR28, UR12 ;  /* 0x0000000c001c7c82 */ /* 0x000fe20008000000 */
[----:B------:R-:W-:Y:S01]  /*1d20*/  UMOV UR29, UR13 ;  /* 0x0000000d001d7c82 */ /* 0x000fe20008000000 */
[----:B------:R-:W-:Y:S01]  /*1d30*/  UMOV UR31, 0x80000020 ;  /* 0x80000020001f7882 */ /* 0x000fe20000000000 */
[----:B------:R-:W-:Y:S01]  /*1d40*/  QGMMA.64x16x32.F32.E4M3.E4M3 R80, gdesc[UR16], RZ, !UPT ;  /* 0x00200000105079f3 */ /* 0x000fe2000c7008ff */
[----:B------:R-:W-:Y:S01]  /*1d50*/  UIADD3 UR16, UR43, 0x200, URZ ;  /* 0x000002002b107890 */ /* 0x000fe2000fffe03f */
[----:B------:R-:W-:Y:S01]  /*1d60*/  CS2R R204, SRZ ;  /* 0x0000000000cc7805 */ /* 0x000fe2000001ff00 */
[----:B------:R-:W-:Y:S01]  /*1d70*/  UMOV UR32, UR12 ;  /* 0x0000000c00207c82 */ /* 0x000fe20008000000 */
[----:B------:R-:W-:Y:S01]  /*1d80*/  UMOV UR33, UR13 ;  /* 0x0000000d00217c82 */ /* 0x000fe20008000000 */
[----:B------:R-:W-:Y:S01]  /*1d90*/  UMOV UR35, 0x80000020 ;  /* 0x8000002000237882 */ /* 0x000fe20000000000 */
[----:B------:R-:W-:Y:S01]  /*1da0*/  QGMMA.64x16x32.F32.E4M3.E4M3 R64, gdesc[UR28], RZ, !UPT ;  /* 0x002000001c4079f3 */ /* 0x000fe2000c7008ff */
[----:B------:R-:W-:Y:S01]  /*1db0*/  UMOV UR36, UR12 ;  /* 0x0000000c00247c82 */ /* 0x000fe20008000000 */
[----:B------:R-:W-:Y:S01]  /*1dc0*/  UMOV UR37, UR13 ;  /* 0x0000000d00257c82 */ /* 0x000fe20008000000 */
[----:B------:R-:W-:Y:S01]  /*1dd0*/  UMOV UR39, 0x80000020 ;  /* 0x8000002000277882 */ /* 0x000fe20000000000 */
[----:B------:R-:W-:Y:S01]  /*1de0*/  QGMMA.64x16x32.F32.E4M3.E4M3 R48, gdesc[UR32], RZ, !UPT ;  /* 0x00200000203079f3 */ /* 0x000fe2000c7008ff */
[----:B------:R-:W-:-:S02]  /*1df0*/  CS2R R202, SRZ ;  /* 0x0000000000ca7805 */ /* 0x000fc4000001ff00 */
[----:B------:R-:W-:Y:S02]  /*1e00*/  CS2R R200, SRZ ;  /* 0x0000000000c87805 */ /* 0x000fe4000001ff00 */
[----:B------:R-:W-:Y:S01]  /*1e10*/  CS2R R198, SRZ ;  /* 0x0000000000c67805 */ /* 0x000fe2000001ff00 */
[----:B------:R-:W-:Y:S01]  /*1e20*/  QGMMA.64x16x32.F32.E4M3.E4M3 R32, gdesc[UR36], RZ, !UPT ;  /* 0x00200000242079f3 */ /* 0x000fe2000c7008ff */
[----:B------:R-:W-:Y:S01]  /*1e30*/  UMOV UR36, UR16 ;  /* 0x0000001000247c82 */ /* 0x000fe20008000000 */
[----:B------:R-:W-:Y:S01]  /*1e40*/  UMOV UR37, 0x80000020 ;  /* 0x8000002000257882 */ /* 0x000fe20000000000 */
[----:B------:R-:W-:Y:S01]  /*1e50*/  UMOV UR32, UR36 ;  /* 0x0000002400207c82 */ /* 0x000fe20008000000 */
[----:B------:R-:W-:Y:S01]  /*1e60*/  UMOV UR33, UR37 ;  /* 0x0000002500217c82 */ /* 0x000fe20008000000 */
[----:B------:R-:W-:Y:S01]  /*1e70*/  QGMMA.64x16x32.F32.E4M3.E4M3 R24, gdesc[UR36], RZ, !UPT ;  /* 0x00200000241879f3 */ /* 0x000fe2000c7008ff */
[----:B------:R-:W-:Y:S01]  /*1e80*/  UMOV UR28, UR36 ;  /* 0x00000024001c7c82 */ /* 0x000fe20008000000 */
        /* <DEDUP_REMOVED lines=12> */
[----:B------:R-:W-:Y:S01]  /*1f50*/  UIADD3 UR16, UR43, 0x2, URZ ;  /* 0x000000022b107890 */ /* 0x000fe2000fffe03f */
[----:B------:R-:W-:Y:S01]  /*1f60*/  CS2R R196, SRZ ;  /* 0x0000000000c47805 */ /* 0x000fe2000001ff00 */
[----:B------:R-:W-:Y:S01]  /*1f70*/  QGMMA.64x16x32.F32.E4M3.E4M3 R88, gdesc[UR24], RZ, !UPT ;  /* 0x00200000185879f3 */ /* 0x000fe2000c7008ff */
[----:B------:R-:W-:Y:S01]  /*1f80*/  UIADD3 UR18, UR44, 0x2, URZ ;  /* 0x000000022c127890 */ /* 0x000fe2000fffe03f */
[----:B------:R-:W-:Y:S01]  /*1f90*/  CS2R R194, SRZ ;  /* 0x0000000000c27805 */ /* 0x000fe2000001ff00 */
[----:B------:R-:W-:Y:S01]  /*1fa0*/  UIADD3 UR34, UR44, 0xc2, URZ ;  /* 0x000000c22c227890 */ /* 0x000fe2000fffe03f */
        /* <DEDUP_REMOVED lines=8> */
[----:B------:R-:W-:Y:S01]  /*2030*/  CS2R R188, SRZ ;  /* 0x0000000000bc7805 */ /* 0x000fe2000001ff00 */
[----:B------:R-:W-:Y:S01]  /*2040*/  UMOV UR17, 0x80000020 ;  /* 0x8000002000117882 */ /* 0x000fe20000000000 */
[----:B------:R-:W-:Y:S01]  /*2050*/  UIADD3 UR38, UR44, 0x182, URZ ;  /* 0x000001822c267890 */ /* 0x000fe2000fffe03f */
[----:B------:R-:W-:Y:S01]  /*2060*/  CS2R R186, SRZ ;  /* 0x0000000000ba7805 */ /* 0x000fe2000001ff00 */
[----:B------:R-:W-:Y:S01]  /*2070*/  UMOV UR19, 0x80000020 ;  /* 0x8000002000137882 */ /* 0x000fe20000000000 */
[----:B------:R-:W-:Y:S01]  /*2080*/  UMOV UR20, UR16 ;  /* 0x0000001000147c82 */ /* 0x000fe20008000000 */
[----:B------:R-:W-:Y:S01]  /*2090*/  UMOV UR21, UR17 ;  /* 0x0000001100157c82 */ /* 0x000fe20008000000 */
[----:B------:R-:W-:Y:S01]  /*20a0*/  UMOV UR23, 0x80000020 ;  /* 0x8000002000177882 */ /* 0x000fe20000000000 */
[----:B------:R-:W-:Y:S01]  /*20b0*/  QGMMA.64x16x32.F32.E4M3.E4M3 R128, gdesc[UR16], R128 ;  /* 0x00200000108079f3 */ /* 0x000fe20008700880 */
[----:B------:R-:W-:Y:S01]  /*20c0*/  UMOV UR12, UR16 ;  /* 0x00000010000c7c82 */ /* 0x000fe20008000000 */
[----:B------:R-:W-:Y:S01]  /*20d0*/  UMOV UR13, UR17 ;  /* 0x00000011000d7c82 */ /* 0x000fe20008000000 */
[----:B------:R-:W-:Y:S01]  /*20e0*/  UMOV UR15, 0x80000020 ;  /* 0x80000020000f7882 */ /* 0x000fe20000000000 */
[----:B------:R-:W-:Y:S01]  /*20f0*/  UIADD3 UR43, UR43, 0x202, URZ ;  /* 0x000002022b2b7890 */ /* 0x000fe2000fffe03f */
[----:B------:R-:W-:Y:S01]  /*2100*/  QGMMA.64x16x32.F32.E4M3.E4M3 R112, gdesc[UR20], R112 ;  /* 0x00200000147079f3 */ /* 0x000fe20008700870 */
[----:B------:R-:W-:Y:S01]  /*2110*/  UMOV UR32, UR16 ;  /* 0x0000001000207c82 */ /* 0x000fe20008000000 */
[----:B------:R-:W-:Y:S01]  /*2120*/  UMOV UR33, UR17 ;  /* 0x0000001100217c82 */ /* 0x000fe20008000000 */
[----:B------:R-:W-:Y:S01]  /*2130*/  UMOV UR35, 0x80000020 ;  /* 0x8000002000237882 */ /* 0x000fe20000000000 */
        /* <DEDUP_REMOVED lines=13> */
[----:B------:R-:W-:Y:S01]  /*2210*/  ULDC UR12, c[0x0][0x50c] ;  /* 0x00014300000c7ab9 */ /* 0x000fe20000000800 */
[----:B------:R-:W-:Y:S01]  /*2220*/  CS2R R184, SRZ ;  /* 0x0000000000b87805 */ /* 0x000fe2000001ff00 */
[----:B------:R-:W-:Y:S01]  /*2230*/  UISETP.NE.AND UP0, UPT, UR12, 0x2, UPT ;  /* 0x000000020c00788c */ /* 0x000fe2000bf05270 */
[----:B------:R-:W-:Y:S01]  /*2240*/  QGMMA.64x16x32.F32.E4M3.E4M3 R32, gdesc[UR36], R32 ;  /* 0x00200000242079f3 */ /* 0x000fe20008700820 */
[----:B------:R-:W-:Y:S01]  /*2250*/  UMOV UR36, UR43 ;  /* 0x0000002b00247c82 */ /* 0x000fe20008000000 */
[----:B------:R-:W-:Y:S01]  /*2260*/  UMOV UR37, 0x80000020 ;  /* 0x8000002000257882 */ /* 0x000fe20000000000 */
[----:B------:R-:W-:Y:S01]  /*2270*/  UMOV UR28, UR36 ;  /* 0x00000024001c7c82 */ /* 0x000fe20008000000 */
[----:B------:R-:W-:Y:S01]  /*2280*/  UMOV UR29, UR37 ;  /* 0x00000025001d7c82 */ /* 0x000fe20008000000 */
[----:B------:R-:W-:Y:S01]  /*2290*/  QGMMA.64x16x32.F32.E4M3.E4M3 R24, gdesc[UR36], R24 ;  /* 0x00200000241879f3 */ /* 0x000fe20008700818 */
[----:B------:R-:W-:Y:S01]  /*22a0*/  UMOV UR24, UR36 ;  /* 0x0000002400187c82 */ /* 0x000fe20008000000 */
        /* <DEDUP_REMOVED lines=12> */
[----:B------:R-:W-:-:S02]  /*2370*/  CS2R R182, SRZ ;  /* 0x0000000000b67805 */ /* 0x000fc4000001ff00 */
[----:B------:R-:W-:Y:S01]  /*2380*/  CS2R R180, SRZ ;  /* 0x0000000000b47805 */ /* 0x000fe2000001ff00 */
[----:B------:R-:W-:Y:S01]  /*2390*/  QGMMA.64x16x32.F32.E4M3.E4M3 R88, gdesc[UR12], R88 ;  /* 0x002000000c5879f3 */ /* 0x000fe20008700858 */
[----:B------:R-:W-:Y:S01]  /*23a0*/  USEL UR12, URZ, 0x1, UP0 ;  /* 0x000000013f0c7887 */ /* 0x000fe20008000000 */
[----:B------:R-:W-:Y:S02]  /*23b0*/  CS2R R178, SRZ ;  /* 0x0000000000b27805 */ /* 0x000fe4000001ff00 */
[----:B------:R-:W-:Y:S01]  /*23c0*/  CS2R R176, SRZ ;  /* 0x0000000000b07805 */ /* 0x000fe2000001ff00 */
[----:B------:R-:W-:Y:S01]  /*23d0*/  QGMMA.64x16x32.F32.E4M3.E4M3 R104, gdesc[UR20], R104 ;  /* 0x00200000146879f3 */ /* 0x000fe20008700868 */
[----:B------:R-:W-:Y:S02]  /*23e0*/  CS2R R174, SRZ ;  /* 0x0000000000ae7805 */ /* 0x000fe4000001ff00 */
[----:B------:R-:W-:Y:S02]  /*23f0*/  CS2R R172, SRZ ;  /* 0x0000000000ac7805 */ /* 0x000fe4000001ff00 */
[----:B------:R-:W-:Y:S01]  /*2400*/  ISETP.NE.AND P0, PT, RZ, UR12, PT ;  /* 0x0000000cff007c0c */ /* 0x000fe2000bf05270 */
[----:B------:R-:W-:Y:S01]  /*2410*/  QGMMA.64x16x32.F32.E4M3.E4M3 R120, gdesc[UR16], R120, gsb0 ;  /* 0x00200000107879f3 */ /* 0x000fe20008000878 */
        /* <DEDUP_REMOVED lines=28> */
[----:B-1----:R-:W-:Y:S01]  /*25e0*/  CS2R R2, SRZ ;  /* 0x0000000000027805 */ /* 0x002fe2000001ff00 */
[----:B0-----:R-:W-:Y:S01]  /*25f0*/  IMAD.MOV.U32 R0, RZ, RZ, RZ ;  /* 0x000000ffff007224 */ /* 0x001fe200078e00ff */
[----:B------:R-:W-:Y:S06]  /*2600*/  @!P0 BRA `(.L_x_19) ;  /* 0x0000000400c88947 */ /* 0x000fec0003800000 */
[----:B------:R-:W-:Y:S02]  /*2610*/  WARPGROUP.DEPBAR.LE gsb0, 0x0 ;  /* 0x00008000000079c5 */ /* 0x000fe40000010000 */
[----:B------:R-:W-:-:S01]  /*2620*/  FADD R0, RZ, R128 ;  /* 0x00000080ff007221 */ /* 0x000fc20000000000 */
[----:B------:R-:W-:Y:S01]  /*2630*/  FADD R2, RZ, R129 ;  /* 0x00000081ff027221 */ /* 0x000fe20000000000 */
        /* <DEDUP_REMOVED lines=110> */
[----:B------:R-:W-:-:S06]  /*2d20*/  UMOV UR6, URZ ;  /* 0x0000003f00067c82 */ /* 0x000fcc0008000000 */
.L_x_19:
[----:B------:R-:W-:-:S04]  /*2d30*/  UIADD3 UR46, UR5, 0x1, URZ ;  /* 0x00000001052e7890 */ /* 0x000fc8000fffe03f */
[----:B------:R-:W-:-:S04]  /*2d40*/  UISETP.NE.AND UP0, UPT, UR46, 0xb, UPT ;  /* 0x0000000b2e00788c */ /* 0x000fc8000bf05270 */
[----:B------:R-:W-:Y:S02]  /*2d50*/  USEL UR13, URZ, 0x1, UP0 ;  /* 0x000000013f0d7887 */ /* 0x000fe40008000000 */
[----:B------:R-:W-:Y:S02]  /*2d60*/  USEL UR46, UR46, URZ, UP0 ;  /* 0x0000003f2e2e7287 */ /* 0x000fe40008000000 */
[----:B------:R-:W-:-:S06]  /*2d70*/  ULOP3.LUT UR13, UR4, UR13, URZ, 0x3c, !UPT ;  /* 0x0000000d040d7292 */ /* 0x000fcc000f8e3c3f */
[----:B------:R-:W-:Y:S01]  /*2d80*/  IMAD.U32 R225, RZ, RZ, UR13 ;  /* 0x0000000dffe17e24 */ /* 0x000fe2000f8e00ff */
[----:B------:R-:W-:-:S06]  /*2d90*/  UMOV UR13, 0x1 ;  /* 0x00000001000d7882 */ /* 0x000fcc0000000000 */
.L_x_14:
[----:B------:R-:W-:-:S04]  /*2da0*/  UISETP.LT.AND UP0, UPT, UR11, 0x1, UPT ;  /* 0x000000010b00788c */ /* 0x000fc8000bf01270 */
[----:B------:R-:W-:-:S04]  /*2db0*/  USEL UR14, UR11, 0x1, UP0 ;  /* 0x000000010b0e7887 */ /* 0x000fc80008000000 */
[----:B------:R-:W-:-:S04]  /*2dc0*/  UIADD3 UR45, UR11, -UR14, URZ ;  /* 0x8000000e0b2d7290 */ /* 0x000fc8000fffe03f */
[----:B------:R-:W-:-:S06]  /*2dd0*/  UISETP.GE.AND UP0, UPT, UR45, 0x1, UPT ;  /* 0x000000012d00788c */ /* 0x000fcc000bf06270 */
[----:B------:R-:W-:-:S13]  /*2de0*/  PLOP3.LUT P0, PT, PT, PT, UP0, 0x80, 0x0 ;  /* 0x000000000000781c */ /* 0x000fda0003f0f008 */
[----:B------:R-:W-:Y:S05]  /*2df0*/  @!P0 BRA `(.L_x_20) ;  /* 0x0000001000748947 */ /* 0x000fea0003800000 */
[----:B------:R-:W-:Y:S01]  /*2e00*/  UMOV UR44, UR5 ;  /* 0x00000005002c7c82 */ /* 0x000fe20008000000 */
[----:B------:R-:W-:-:S05]  /*2e10*/  ULDC UR43, c[0x0][0x50c] ;  /* 0x00014300002b7ab9 */ /* 0x000fca0000000800 */
.L_x_28:
[----:B------:R-:W-:-:S06]  /*2e20*/  UISETP.NE.AND UP0, UPT, UR8, 0x3, UPT ;  /* 0x000000030800788c */ /* 0x000fcc000bf05270 */
[----:B------:R-:W-:-:S13]  /*2e30*/  PLOP3.LUT P1, PT, PT, PT, UP0, 0x80, 0x0 ;  /* 0x000000000000781c */ /* 0x000fda0003f2f008 */
[----:B01----:R-:W-:Y:S05]  /*2e40*/  @!P1 BRA `(.L_x_21) ;  /* 0x0000000000049947 */ /* 0x003fea0003800000 */
[----:B------:R-:W-:Y:S01]  /*2e50*/  BPT.TRAP 0x1 ;  /* 0x000000040000795c */ /* 0x000fe20000300000 */
.L_x_21:
[----:B------:R-:W0:Y:S01]  /*2e60*/  S2UR UR14, SR_CgaCtaId ;  /* 0x00000000000e79c3 */ /* 0x000e220000008800 */
[----:B------:R-:W-:Y:S01]  /*2e70*/  UMOV UR9, 0x400 ;  /* 0x0000040000097882 */ /* 0x000fe20000000000 */
[----:B------:R-:W-:Y:S01]  /*2e80*/  SHF.L.U32 R226, R225, 0x1f, RZ ;  /* 0x0000001fe1e27819 */ /* 0x000fe200000006ff */
[----:B0-----:R-:W-:-:S04]  /*2e90*/  ULEA UR9, UR14, UR9, 0x18 ;  /* 0x000000090e097291 */ /* 0x001fc8000f8ec03f */
[----:B------:R-:W-:-:S09]  /*2ea0*/  ULEA UR14, UR46, UR9, 0x3 ;  /* 0x000000092e0e7291 */ /* 0x000fd2000f8e183f */
[----:B------:R0:W1:Y:S01]  /*2eb0*/  SYNCS.PHASECHK.TRANS64.TRYWAIT P0, [UR14], R226 ;  /* 0x000000e2ff0075a7 */ /* 0x000062000800014e */
[----:B------:R-:W-:Y:S05]  /*2ec0*/  @!P1 BRA `(.L_x_22) ;  /* 0x0000000000049947 */ /* 0x000fea0003800000 */
[----:B------:R-:W-:Y:S01]  /*2ed0*/  BPT.TRAP 0x1 ;  /* 0x000000040000795c */ /* 0x000fe20000300000 */
.L_x_22:
[----:B-1----:R-:W-:Y:S05]  /*2ee0*/  @P0 BRA `(.L_x_23) ;  /* 0x0000000000080947 */ /* 0x002fea0003800000 */
[----:B------:R-:W1:Y:S02]  /*2ef0*/  SYNCS.PHASECHK.TRANS64.TRYWAIT P0, [UR14], R226 ;  /* 0x000000e2ff0075a7 */ /* 0x000e64000800014e */
[----:B-1----:R-:W-:Y:S05]  /*2f00*/  @!P0 BRA `(.L_x_24) ;  /* 0x000000b800808947 */ /* 0x002fea0003800000 */
.L_x_23:
[----:B------:R-:W-:Y:S01]  /*2f10*/  UIADD3 UR14, UR9, 0x21180, URZ ;  /* 0x00021180090e7890 */ /* 0x000fe2000fffe03f */
[----:B------:R-:W-:Y:S01]  /*2f20*/  WARPGROUP.ARRIVE ;  /* 0x00000000000079c5 */ /* 0x000fe20000000000 */
[----:B------:R-:W-:Y:S02]  /*2f30*/  UISETP.NE.AND UP0, UPT, UR12, URZ, UPT ;  /* 0x0000003f0c00728c */ /* 0x000fe4000bf05270 */
[----:B------:R-:W-:Y:S02]  /*2f40*/  USHF.R.U32.HI UR14, URZ, 0x4, UR14 ;  /* 0x000000043f0e7899 */ /* 0x000fe4000801160e */
[----:B------:R-:W-:Y:S02]  /*2f50*/  USEL UR13, UR13, URZ, !UP0 ;  /* 0x0000003f0d0d7287 */ /* 0x000fe4000c000000 */
[----:B------:R-:W-:Y:S02]  /*2f60*/  ULOP3.LUT UR14, UR14, 0x3fff, URZ, 0xc0, !UPT ;  /* 0x00003fff0e0e7892 */ /* 0x000fe4000f8ec03f */
[----:B------:R-:W-:-:S02]  /*2f70*/  ULOP3.LUT UR47, UR10, 0x10000, URZ, 0xfc, !UPT ;  /* 0x000100000a2f7892 */ /* 0x000fc4000f8efc3f */
[----:B------:R-:W-:Y:S02]  /*2f80*/  ULOP3.LUT UR14, UR14, 0x10000, URZ, 0xfc, !UPT ;  /* 0x000100000e0e7892 */ /* 0x000fe4000f8efc3f */
[----:B------:R-:W-:Y:S02]  /*2f90*/  UISETP.NE.U32.AND UP0, UPT, UR13, URZ, UPT ;  /* 0x0000003f0d00728c */ /* 0x000fe4000bf05070 */
[----:B------:R-:W-:Y:S02]  /*2fa0*/  UIMAD UR50, UR46, 0x1c0, UR14 ;  /* 0x000001c02e3278a4 */ /* 0x000fe4000f8e020e */
[----:B------:R-:W-:Y:S02]  /*2fb0*/  UIMAD UR47, UR46, 0x300, UR47 ;  /* 0x000003002e2f78a4 */ /* 0x000fe4000f8e022f */
[----:B------:R-:W-:Y:S02]  /*2fc0*/  UIADD3 UR18, UR50, 0x40, URZ ;  /* 0x0000004032127890 */ /* 0x000fe4000fffe03f */
[----:B------:R-:W-:-:S02]  /*2fd0*/  UIADD3 UR30, UR50, 0x80, URZ ;  /* 0x00000080321e7890 */ /* 0x000fc4000fffe03f */
[----:B------:R-:W-:Y:S01]  /*2fe0*/  UIADD3 UR14, UR50, 0xc0, URZ ;  /* 0x000000c0320e7890 */ /* 0x000fe2000fffe03f */
[----:B------:R-:W-:Y:S01]  /*2ff0*/  UMOV UR24, UR47 ;  /* 0x0000002f00187c82 */ /* 0x000fe20008000000 */
[----:B------:R-:W-:Y:S01]  /*3000*/  UMOV UR25, 0x80000020 ;  /* 0x8000002000197882 */ /* 0x000fe20000000000 */
[----:B------:R-:W-:Y:S01]  /*3010*/  UMOV UR26, UR50 ;  /* 0x00000032001a7c82 */ /* 0x000fe20008000000 */
[----:B------:R-:W-:Y:S01]  /*3020*/  UMOV UR27, 0x80000020 ;  /* 0x80000020001b7882 */ /* 0x000fe20000000000 */
[----:B------:R-:W-:Y:S01]  /*3030*/  UMOV UR16, UR24 ;  /* 0x0000001800107c82 */ /* 0x000fe20008000000 */
[----:B------:R-:W-:Y:S01]  /*3040*/  UMOV UR17, UR25 ;  /* 0x0000001900117c82 */ /* 0x000fe20008000000 */
[----:B------:R-:W-:Y:S01]  /*3050*/  UMOV UR19, 0x80000020 ;  /* 0x8000002000137882 */ /* 0x000fe20000000000 */
[----:B------:R-:W-:Y:S01]  /*3060*/  UIADD3 UR22, UR50, 0x100, URZ ;  /* 0x0000010032167890 */ /* 0x000fe2000fffe03f */
[----:B------:R-:W-:Y:S01]  /*3070*/  QGMMA.64x16x32.F32.E4M3.E4M3 R128, gdesc[UR24], R128, UP0 ;  /* 0x00200000188079f3 */ /* 0x000fe2000bf00880 */
        /* <DEDUP_REMOVED lines=13> */
[----:B------:R-:W-:Y:S01]  /*3150*/  QGMMA.64x16x32.F32.E4M3.E4M3 R80, gdesc[UR12], R80, UP0 ;  /* 0x002000000c5079f3 */ /* 0x000fe2000bf00850 */
[----:B------:R-:W-:Y:S01]  /*3160*/  UIADD3 UR12, UR47, 0x200, URZ ;  /* 0x000002002f0c7890 */ /* 0x000fe2000fffe03f */
[----:B------:R-:W-:Y:S01]  /*3170*/  UMOV UR32, UR24 ;  /* 0x0000001800207c82 */ /* 0x000fe20008000000 */
[----:B------:R-:W-:Y:S01]  /*3180*/  UMOV UR33, UR25 ;  /* 0x0000001900217c82 */ /* 0x000fe20008000000 */
[----:B------:R-:W-:Y:S01]  /*3190*/  UMOV UR35, 0x80000020 ;  /* 0x8000002000237882 */ /* 0x000fe20000000000 */
[----:B------:R-:W-:Y:S01]  /*31a0*/  QGMMA.64x16x32.F32.E4M3.E4M3 R64, gdesc[UR20], R64, UP0 ;  /* 0x00200000144079f3 */ /* 0x000fe2000bf00840 */
[----:B------:R-:W-:Y:S01]  /*31b0*/  UMOV UR36, UR24 ;  /* 0x0000001800247c82 */ /* 0x000fe20008000000 */
[----:B------:R-:W-:Y:S01]  /*31c0*/  UMOV UR37, UR25 ;  /* 0x0000001900257c82 */ /* 0x000fe20008000000 */
[----:B------:R-:W-:Y:S01]  /*31d0*/  UMOV UR39, 0x80000020 ;  /* 0x8000002000277882 */ /* 0x000fe20000000000 */
[----:B------:R-:W-:Y:S01]  /*31e0*/  QGMMA.64x16x32.F32.E4M3.E4M3 R48, gdesc[UR32], R48, UP0 ;  /* 0x00200000203079f3 */ /* 0x000fe2000bf00830 */
[----:B------:R-:W-:Y:S01]  /*31f0*/  UIADD3 UR16, UR47, 0x2, URZ ;  /* 0x000000022f107890 */ /* 0x000fe2000fffe03f */
[----:B------:R-:W-:-:S02]  /*3200*/  UMOV UR17, 0x80000020 ;  /* 0x8000002000117882 */ /* 0x000fc40000000000 */
[----:B------:R-:W-:Y:S01]  /*3210*/  QGMMA.64x16x32.F32.E4M3.E4M3 R32, gdesc[UR36], R32, UP0 ;  /* 0x00200000242079f3 */ /* 0x000fe2000bf00820 */
[----:B------:R-:W-:Y:S01]  /*3220*/  UMOV UR36, UR12 ;  /* 0x0000000c00247c82 */ /* 0x000fe20008000000 */
[----:B------:R-:W-:Y:S01]  /*3230*/  UMOV UR37, 0x80000020 ;  /* 0x8000002000257882 */ /* 0x000fe20000000000 */
[----:B------:R-:W-:Y:S01]  /*3240*/  UMOV UR32, UR36 ;  /* 0x0000002400207c82 */ /* 0x000fe20008000000 */
[----:B------:R-:W-:Y:S01]  /*3250*/  UMOV UR33, UR37 ;  /* 0x0000002500217c82 */ /* 0x000fe20008000000 */
[----:B------:R-:W-:Y:S01]  /*3260*/  QGMMA.64x16x32.F32.E4M3.E4M3 R24, gdesc[UR36], R24, UP0 ;  /* 0x00200000241879f3 */ /* 0x000fe2000bf00818 */
[----:B------:R-:W-:Y:S01]  /*3270*/  UMOV UR20, UR36 ;  /* 0x0000002400147c82 */ /* 0x000fe20008000000 */
        /* <DEDUP_REMOVED lines=12> */
[----:B------:R-:W-:-:S02]  /*3340*/  UIADD3 UR18, UR50, 0x2, URZ ;  /* 0x0000000232127890 */ /* 0x000fc4000fffe03f */
[----:B------:R-:W-:Y:S01]  /*3350*/  QGMMA.64x16x32.F32.E4M3.E4M3 R88, gdesc[UR28], R88, UP0 ;  /* 0x002000001c5879f3 */ /* 0x000fe2000bf00858 */
[----:B------:R-:W-:Y:S02]  /*3360*/  UIADD3 UR14, UR50, 0x42, URZ ;  /* 0x00000042320e7890 */ /* 0x000fe4000fffe03f */
[----:B------:R-:W-:Y:S01]  /*3370*/  UIADD3 UR22, UR50, 0x82, URZ ;  /* 0x0000008232167890 */ /* 0x000fe2000fffe03f */
[----:B------:R-:W-:Y:S01]  /*3380*/  QGMMA.64x16x32.F32.E4M3.E4M3 R104, gdesc[UR36], R104, UP0 ;  /* 0x00200000246879f3 */ /* 0x000fe2000bf00868 */
[----:B------:R-:W-:Y:S02]  /*3390*/  UIADD3 UR30, UR50, 0xc2, URZ ;  /* 0x000000c2321e7890 */ /* 0x000fe4000fffe03f */
[----:B------:R-:W-:Y:S01]  /*33a0*/  UIADD3 UR34, UR50, 0x102, URZ ;  /* 0x0000010232227890 */ /* 0x000fe2000fffe03f */
[----:B------:R-:W-:Y:S01]  /*33b0*/  QGMMA.64x16x32.F32.E4M3.E4M3 R120, gdesc[UR24], R120, UP0 ;  /* 0x00200000187879f3 */ /* 0x000fe2000bf00878 */
[----:B------:R-:W-:Y:S02]  /*33c0*/  UIADD3 UR26, UR50, 0x142, URZ ;  /* 0x00000142321a7890 */ /* 0x000fe4000fffe03f */
[----:B------:R-:W-:Y:S01]  /*33d0*/  UIADD3 UR38, UR50, 0x182, URZ ;  /* 0x0000018232267890 */ /* 0x000fe2000fffe03f */
[----:B------:R-:W-:Y:S01]  /*33e0*/  UMOV UR19, 0x80000020 ;  /* 0x8000002000137882 */ /* 0x000fe20000000000 */
[----:B------:R-:W-:Y:S01]  /*33f0*/  UMOV UR12, UR16 ;  /* 0x00000010000c7c82 */ /* 0x000fe20008000000 */
[----:B------:R-:W-:Y:S01]  /*3400*/  UMOV UR13, UR17 ;  /* 0x00000011000d7c82 */ /* 0x000fe20008000000 */
[----:B------:R-:W-:Y:S01]  /*3410*/  UMOV UR15, 0x80000020 ;  /* 0x80000020000f7882 */ /* 0x000fe20000000000 */
[----:B------:R-:W-:Y:S01]  /*3420*/  UMOV UR20, UR16 ;  /* 0x0000001000147c82 */ /* 0x000fe20008000000 */
[----:B------:R-:W-:Y:S01]  /*3430*/  UMOV UR21, UR17 ;  /* 0x0000001100157c82 */ /* 0x000fe20008000000 */
[----:B------:R-:W-:Y:S01]  /*3440*/  QGMMA.64x16x32.F32.E4M3.E4M3 R128, gdesc[UR16], R128 ;  /* 0x00200000108079f3 */ /* 0x000fe20008700880 */
[----:B------:R-:W-:Y:S01]  /*3450*/  UMOV UR23, 0x80000020 ;  /* 0x8000002000177882 */ /* 0x000fe20000000000 */
[----:B------:R-:W-:Y:S01]  /*3460*/  UIADD3 UR47, UR47, 0x202, URZ ;  /* 0x000002022f2f7890 */ /* 0x000fe2000fffe03f */
[----:B------:R-:W-:Y:S01]  /*3470*/  UMOV UR28, UR16 ;  /* 0x00000010001c7c82 */ /* 0x000fe20008000000 */
[----:B------:R-:W-:Y:S01]  /*3480*/  UMOV UR29, UR17 ;  /* 0x00000011001d7c82 */ /* 0x000fe20008000000 */
[----:B------:R-:W-:Y:S01]  /*3490*/  QGMMA.64x16x32.F32.E4M3.E4M3 R112, gdesc[UR12], R112 ;  /* 0x002000000c7079f3 */ /* 0x000fe20008700870 */
[----:B------:R-:W-:Y:S01]  /*34a0*/  UMOV UR31, 0x80000020 ;  /* 0x80000020001f7882 */ /* 0x000fe20000000000 */
        /* <DEDUP_REMOVED lines=12> */
[----:B------:R-:W-:-:S02]  /*3570*/  UIADD3 UR6, UR6, 0x2, URZ ;  /* 0x0000000206067890 */ /* 0x000fc4000fffe03f */
[----:B------:R-:W-:Y:S02]  /*3580*/  QGMMA.64x16x32.F32.E4M3.E4M3 R48, gdesc[UR24], R48 ;  /* 0x00200000183079f3 */ /* 0x000fe40008700830 */
[----:B------:R-:W-:Y:S02]  /*3590*/  UISETP.NE.AND UP0, UPT, UR6, UR43, UPT ;  /* 0x0000002b0600728c */ /* 0x000fe4000bf05270 */
        /* <DEDUP_REMOVED lines=18> */
[----:B------:R-:W-:-:S03]  /*36c0*/  UMOV UR17, UR37 ;  /* 0x0000002500117c82 */ /* 0x000fc60008000000 */
[----:B------:R-:W-:Y:S04]  /*36d0*/  QGMMA.64x16x32.F32.E4M3.E4M3 R88, gdesc[UR20], R88 ;  /* 0x00200000145879f3 */ /* 0x000fe80008700858 */
[----:B------:R-:W-:Y:S01]  /*36e0*/  QGMMA.64x16x32.F32.E4M3.E4M3 R104, gdesc[UR12], R104 ;  /* 0x002000000c6879f3 */ /* 0x000fe20008700868 */
[----:B------:R-:W-:-:S03]  /*36f0*/  USEL UR12, URZ, 0x1, UP0 ;  /* 0x000000013f0c7887 */ /* 0x000fc60008000000 */
[----:B------:R-:W-:Y:S03]  /*3700*/  QGMMA.64x16x32.F32.E4M3.E4M3 R120, gdesc[UR16], R120, gsb0 ;  /* 0x00200000107879f3 */ /* 0x000fe60008000878 */
[----:B------:R-:W-:Y:S01]  /*3710*/  ISETP.NE.AND P0, PT, RZ, UR12, PT ;  /* 0x0000000cff007c0c */ /* 0x000fe2000bf05270 */
[----:B------:R-:W-:-:S12]  /*3720*/  WARPGROUP.DEPBAR.LE gsb0, 0x1 ;  /* 0x00008000000079c5 */ /* 0x000fd80000010100 */
[----:B------:R-:W-:Y:S05]  /*3730*/  @!P0 BRA `(.L_x_25) ;  /* 0x0000000400c88947 */ /* 0x000fea0003800000 */
[----:B------:R-:W-:Y:S02]  /*3740*/  WARPGROUP.DEPBAR.LE gsb0, 0x0 ;  /* 0x00008000000079c5 */ /* 0x000fe40000010000 */
[----:B------:R-:W-:-:S01]  /*3750*/  FADD R0, R128, R0 ;  /* 0x0000000080007221 */ /* 0x000fc20000000000 */
[----:B------:R-:W-:Y:S01]  /*3760*/  FADD R2, R129, R2 ;  /* 0x0000000281027221 */ /* 0x000fe20000000000 */
        /* <DEDUP_REMOVED lines=110> */
[----:B------:R-:W-:-:S06]  /*3e50*/  UMOV UR6, URZ ;  /* 0x0000003f00067c82 */ /* 0x000fcc0008000000 */
.L_x_25:
[----:B------:R-:W-:Y:S05]  /*3e60*/  @!P1 BRA `(.L_x_26) ;  /* 0x0000000000049947 */ /* 0x000fea0003800000 */
[----:B------:R-:W-:Y:S01]  /*3e70*/  BPT.TRAP 0x1 ;  /* 0x000000040000795c */ /* 0x000fe20000300000 */
.L_x_26:
[----:B------:R-:W-:Y:S02]  /*3e80*/  UISETP.GT.U32.AND UP0, UPT, UR7, 0x1, UPT ;  /* 0x000000010700788c */ /* 0x000fe4000bf04070 */
[----:B------:R-:W-:-:S04]  /*3e90*/  ULEA UR13, UR44, UR9, 0x3 ;  /* 0x000000092c0d7291 */ /* 0x000fc8000f8e183f */
[----:B------:R-:W-:Y:S01]  /*3ea0*/  UIADD3 UR13, UR13, 0x58, URZ ;  /* 0x000000580d0d7890 */ /* 0x000fe2000fffe03f */
[----:B------:R-:W-:-:S03]  /*3eb0*/  PLOP3.LUT P0, PT, PT, PT, UP0, 0x80, 0x0 ;  /* 0x000000000000781c */ /* 0x000fc60003f0f008 */
[----:B------:R-:W-:-:S09]  /*3ec0*/  UPRMT UR13, URZ, 0x654, UR13 ;  /* 0x000006543f0d7896 */ /* 0x000fd2000800000d */
[----:B------:R-:W-:Y:S01]  /*3ed0*/  SYNCS.ARRIVE.TRANS64.RED.A1T0 RZ, [UR13], RZ ;  /* 0x000000ffffff79a7 */ /* 0x000fe2000810040d */
[----:B------:R-:W-:Y:S05]  /*3ee0*/  @P0 BRA `(.L_x_27) ;  /* 0x0000000000040947 */ /* 0x000fea0003800000 */
[----:B------:R-:W-:Y:S01]  /*3ef0*/  BPT.TRAP 0x1 ;  /* 0x000000040000795c */ /* 0x000fe20000300000 */
.L_x_27:
[----:B------:R-:W-:Y:S02]  /*3f00*/  UISETP.GT.AND UP2, UPT, UR45, 0x1, UPT ;  /* 0x000000012d00788c */ /* 0x000fe4000bf44270 */
[----:B------:R-:W-:Y:S02]  /*3f10*/  UIADD3 UR46, UR46, 0x1, URZ ;  /* 0x000000012e2e7890 */ /* 0x000fe4000fffe03f */
[----:B------:R-:W-:Y:S02]  /*3f20*/  UIADD3 UR44, UR44, 0x1, URZ ;  /* 0x000000012c2c7890 */ /* 0x000fe4000fffe03f */
[----:B------:R-:W-:Y:S01]  /*3f30*/  PLOP3.LUT P0, PT, PT, PT, UP2, 0x80, 0x0 ;  /* 0x000000000000781c */ /* 0x000fe20003f0f028 */
[----:B------:R-:W-:Y:S02]  /*3f40*/  UISETP.NE.AND UP0, UPT, UR46, 0xb, UPT ;  /* 0x0000000b2e00788c */ /* 0x000fe4000bf05270 */
[----:B------:R-:W-:Y:S02]  /*3f50*/  UISETP.NE.AND UP1, UPT, UR44, 0xb, UPT ;  /* 0x0000000b2c00788c */ /* 0x000fe4000bf25270 */
[----:B------:R-:W-:-:S02]  /*3f60*/  USEL UR13, URZ, 0x1, UP0 ;  /* 0x000000013f0d7887 */ /* 0x000fc40008000000 */
[----:B------:R-:W-:Y:S02]  /*3f70*/  UIADD3 UR45, UR45, -0x1, URZ ;  /* 0xffffffff2d2d7890 */ /* 0x000fe4000fffe03f */
[----:B------:R-:W-:Y:S02]  /*3f80*/  USEL UR46, UR46, URZ, UP0 ;  /* 0x0000003f2e2e7287 */ /* 0x000fe40008000000 */
[----:B------:R-:W-:Y:S01]  /*3f90*/  LOP3.LUT R225, R225, UR13, RZ, 0x3c, !PT ;  /* 0x0000000de1e17c12 */ /* 0x000fe2000f8e3cff */
[----:B------:R-:W-:Y:S01]  /*3fa0*/  USEL UR44, UR44, URZ, UP1 ;  /* 0x0000003f2c2c7287 */ /* 0x000fe20008800000 */
[----:B------:R-:W-:Y:S01]  /*3fb0*/  UMOV UR13, 0x1 ;  /* 0x00000001000d7882 */ /* 0x000fe20000000000 */
[----:B------:R-:W-:Y:S10]  /*3fc0*/  @P0 BRA `(.L_x_28) ;  /* 0xffffffec00940947 */ /* 0x000ff4000383ffff */
.L_x_20:
[----:B------:R-:W-:-:S04]  /*3fd0*/  UISETP.NE.AND UP0, UPT, UR6, URZ, UPT ;  /* 0x0000003f0600728c */ /* 0x000fc8000bf05270 */
[----:B------:R-:W-:-:S06]  /*3fe0*/  USEL UR6, URZ, 0x1, !UP0 ;  /* 0x000000013f067887 */ /* 0x000fcc000c000000 */
[----:B------:R-:W-:-:S13]  /*3ff0*/  ISETP.NE.AND P0, PT, RZ, UR6, PT ;  /* 0x00000006ff007c0c */ /* 0x000fda000bf05270 */
[----:B------:R-:W-:Y:S05]  /*4000*/  @!P0 BRA `(.L_x_29) ;  /* 0x0000000400c48947 */ /* 0x000fea0003800000 */
[----:B------:R-:W-:Y:S02]  /*4010*/  WARPGROUP.DEPBAR.LE gsb0, 0x0 ;  /* 0x00008000000079c5 */ /* 0x000fe40000010000 */
[----:B------:R-:W-:Y:S01]  /*4020*/  FADD R0, R128, R0 ;  /* 0x0000000080007221 */ /* 0x000fe20000000000 */
        /* <DEDUP_REMOVED lines=110> */
[----:B------:R-:W-:-:S07]  /*4710*/  FADD R224, R224, R31 ;  /* 0x0000001fe0e07221 */ /* 0x000fce0000000000 */
.L_x_29:
[----:B------:R-:W-:Y:S02]  /*4720*/  WARPGROUP.DEPBAR.LE gsb0, 0x0 ;  /* 0x00008000000079c5 */ /* 0x000fe40000010000 */
[----:B------:R-:W2:Y:S02]  /*4730*/  LDC R24, c[0x0][0x28c] ;  /* 0x0000a300ff187b82 */ /* 0x000ea40000000800 */
[----:B--2---:R-:W-:-:S13]  /*4740*/  ISETP.GE.AND P0, PT, R24, 0x1, PT ;  /* 0x000000011800780c */ /* 0x004fda0003f06270 */
[----:B------:R-:W-:Y:S05]  /*4750*/  @!P0 BRA `(.L_x_30) ;  /* 0x0000000000488947 */ /* 0x000fea0003800000 */
[----:B------:R-:W-:-:S06]  /*4760*/  UISETP.NE.AND UP0, UPT, UR8, 0x3, UPT ;  /* 0x000000030800788c */ /* 0x000fcc000bf05270 */
[----:B------:R-:W-:-:S13]  /*4770*/  PLOP3.LUT P0, PT, PT, PT, UP0, 0x80, 0x0 ;  /* 0x000000000000781c */ /* 0x000fda0003f0f008 */
[----:B------:R-:W-:Y:S05]  /*4780*/  @!P0 BRA `(.L_x_31) ;  /* 0x0000000000048947 */ /* 0x000fea0003800000 */
[----:B------:R-:W-:Y:S01]  /*4790*/  BPT.TRAP 0x1 ;  /* 0x000000040000795c */ /* 0x000fe20000300000 */
.L_x_31:
[----:B------:R-:W-:-:S04]  /*47a0*/  UISETP.LT.AND UP0, UPT, UR11, 0x1, UPT ;  /* 0x000000010b00788c */ /* 0x000fc8000bf01270 */
[----:B------:R-:W-:Y:S02]  /*47b0*/  USEL UR6, UR11, 0x1, UP0 ;  /* 0x000000010b067887 */ /* 0x000fe40008000000 */
[----:B------:R-:W-:Y:S02]  /*47c0*/  UISETP.GT.U32.AND UP0, UPT, UR7, 0x1, UPT ;  /* 0x000000010700788c */ /* 0x000fe4000bf04070 */
[----:B------:R-:W-:-:S04]  /*47d0*/  UIADD3 UR6, UR5, UR11, -UR6 ;  /* 0x0000000b05067290 */ /* 0x000fc8000fffe806 */
[----:B------:R-:W-:Y:S01]  /*47e0*/  UIMAD.WIDE.U32 UR12, UR6, -0x45d1745d, URZ ;  /* 0xba2e8ba3060c78a5 */ /* 0x000fe2000f8e003f */
[----:B------:R-:W-:-:S03]  /*47f0*/  PLOP3.LUT P0, PT, PT, PT, UP0, 0x80, 0x0 ;  /* 0x000000000000781c */ /* 0x000fc60003f0f008 */
[----:B------:R-:W-:-:S04]  /*4800*/  USHF.R.U32.HI UR12, URZ, 0x3, UR13 ;  /* 0x000000033f0c7899 */ /* 0x000fc8000801160d */
[----:B------:R-:W-:-:S04]  /*4810*/  UIMAD UR6, UR12, -0xb, UR6 ;  /* 0xfffffff50c0678a4 */ /* 0x000fc8000f8e0206 */
[----:B------:R-:W-:-:S04]  /*4820*/  ULEA UR6, UR6, UR9, 0x3 ;  /* 0x0000000906067291 */ /* 0x000fc8000f8e183f */
[----:B------:R-:W-:-:S04]  /*4830*/  UIADD3 UR6, UR6, 0x58, URZ ;  /* 0x0000005806067890 */ /* 0x000fc8000fffe03f */
[----:B------:R-:W-:-:S09]  /*4840*/  UPRMT UR6, URZ, 0x654, UR6 ;  /* 0x000006543f067896 */ /* 0x000fd20008000006 */
[----:B------:R-:W-:Y:S01]  /*4850*/  SYNCS.ARRIVE.TRANS64.RED.A1T0 RZ, [UR6], RZ ;  /* 0x000000ffffff79a7 */ /* 0x000fe20008100406 */
[----:B------:R-:W-:Y:S05]  /*4860*/  @P0 BRA `(.L_x_30) ;  /* 0x0000000000040947 */ /* 0x000fea0003800000 */
[----:B------:R-:W-:Y:S01]  /*4870*/  BPT.TRAP 0x1 ;  /* 0x000000040000795c */ /* 0x000fe20000300000 */
.L_x_30:
[----:B-1----:R-:W2:Y:S01]  /*4880*/  LDL.LU R227, [R1+0xc] ;  /* 0x00000c0001e37983 */ /* 0x002ea20000300800 */
[----:B------:R-:W1:Y:S01]  /*4890*/  LDC R28, c[0x0][0x288] ;  /* 0x0000a200ff1c7b82 */ /* 0x000e620000000800 */
[----:B0-----:R-:W0:Y:S01]  /*48a0*/  S2R R226, SR_TID.X ;  /* 0x0000000000e27919 */ /* 0x001e220000002100 */
[----:B------:R-:W-:Y:S02]  /*48b0*/  UIADD3 UR9, UR11, UR5, URZ ;  /* 0x000000050b097290 */ /* 0x000fe4000fffe03f */
[----:B------:R-:W-:Y:S01]  /*48c0*/  USHF.R.S32.HI UR10, URZ, 0x1f, UR42 ;  /* 0x0000001f3f0a7899 */ /* 0x000fe2000801142a */
[----:B------:R-:W3:Y:S01]  /*48d0*/  LDL.LU R225, [R1+0x8] ;  /* 0x0000080001e17983 */ /* 0x000ee20000300800 */
[----:B------:R-:W-:Y:S01]  /*48e0*/  UISETP.GT.U32.AND UP0, UPT, UR9, 0xa, UPT ;  /* 0x0000000a0900788c */ /* 0x000fe2000bf04070 */
[----:B------:R-:W-:Y:S01]  /*48f0*/  IMAD.MOV.U32 R37, RZ, RZ, RZ ;  /* 0x000000ffff257224 */ /* 0x000fe200078e00ff */
[----:B------:R-:W-:Y:S01]  /*4900*/  ULDC UR16, c[0x0][0x284] ;  /* 0x0000a10000107ab9 */ /* 0x000fe20000000800 */
[----:B------:R-:W-:Y:S01]  /*4910*/  UIMAD.WIDE.U32 UR12, UR9, -0x45d1745d, URZ ;  /* 0xba2e8ba3090c78a5 */ /* 0x000fe2000f8e003f */
[----:B------:R-:W-:Y:S01]  /*4920*/  IMAD.MOV.U32 R40, RZ, RZ, -0x1 ;  /* 0xffffffffff287424 */ /* 0x000fe200078e00ff */
[----:B------:R-:W-:Y:S01]  /*4930*/  ULDC.64 UR14, c[0x0][0x5d0] ;  /* 0x00017400000e7ab9 */ /* 0x000fe20000000a00 */
[----:B------:R-:W-:-:S02]  /*4940*/  UISETP.LT.U32.AND UP0, UPT, UR11, 0xb, UP0 ;  /* 0x0000000b0b00788c */ /* 0x000fc40008701070 */
[----:B------:R-:W-:Y:S02]  /*4950*/  UISETP.GE.U32.AND UP1, UPT, UR11, 0xb, UPT ;  /* 0x0000000b0b00788c */ /* 0x000fe4000bf26070 */
[----:B------:R-:W-:Y:S02]  /*4960*/  UIMAD UR5, UR10, UR14, URZ ;  /* 0x0000000e0a0572a4 */ /* 0x000fe4000f8e023f */
[----:B------:R-:W-:Y:S02]  /*4970*/  USHF.R.U32.HI UR12, URZ, 0x3, UR13 ;  /* 0x000000033f0c7899 */ /* 0x000fe4000801160d */
[----:B------:R-:W-:Y:S02]  /*4980*/  USEL UR13, URZ, 0x1, !UP0 ;  /* 0x000000013f0d7887 */ /* 0x000fe4000c000000 */
[----:B------:R-:W-:Y:S02]  /*4990*/  UIMAD UR6, UR42, UR15, UR5 ;  /* 0x0000000f2a0672a4 */ /* 0x000fe4000f8e0205 */
[----:B------:R-:W-:-:S02]  /*49a0*/  ULOP3.LUT UR4, UR4, UR13, URZ, 0x3c, !UPT ;  /* 0x0000000d04047292 */ /* 0x000fc4000f8e3c3f */
[----:B------:R-:W-:Y:S02]  /*49b0*/  UIMAD UR5, UR12, -0xb, UR9 ;  /* 0xfffffff50c0578a4 */ /* 0x000fe4000f8e0209 */
[----:B------:R-:W-:Y:S01]  /*49c0*/  @UP1 ULOP3.LUT UR4, UR4, 0x1, UR12, 0x78, !UPT ;  /* 0x0000000104041892 */ /* 0x000fe2000f8e780c */
[--C-:B0-----:R-:W-:Y:S01]  /*49d0*/  SHF.R.U32.HI R24, RZ, 0x2, R226.reuse ;  /* 0x00000002ff187819 */ /* 0x101fe200000116e2 */
[----:B------:R-:W-:Y:S01]  /*49e0*/  IMAD.SHL.U32 R32, R226, 0x2, RZ ;  /* 0x00000002e2207824 */ /* 0x000fe200078e00ff */
[----:B------:R-:W-:Y:S02]  /*49f0*/  SHF.R.U32.HI R27, RZ, 0x7, R226 ;  /* 0x00000007ff1b7819 */ /* 0x000fe400000116e2 */
[----:B------:R-:W-:Y:S02]  /*4a00*/  LOP3.LUT R25, R24, 0x7, RZ, 0xc0, !PT ;  /* 0x0000000718197812 */ /* 0x000fe400078ec0ff */
[----:B------:R-:W-:Y:S02]  /*4a10*/  LOP3.LUT R24, R27, 0x1, RZ, 0xc0, !PT ;  /* 0x000000011b187812 */ /* 0x000fe400078ec0ff */
[----:B------:R-:W-:-:S03]  /*4a20*/  LOP3.LUT R26, R226, 0x60, RZ, 0xc0, !PT ;  /* 0x00000060e21a7812 */ /* 0x000fc600078ec0ff */
[----:B------:R-:W-:Y:S01]  /*4a30*/  IMAD.SHL.U32 R30, R24, 0x40, RZ ;  /* 0x00000040181e7824 */ /* 0x000fe200078e00ff */
[----:B------:R-:W-:-:S04]  /*4a40*/  SHF.R.U32.HI R26, RZ, 0x1, R26 ;  /* 0x00000001ff1a7819 */ /* 0x000fc8000001161a */
[--C-:B------:R-:W-:Y:S02]  /*4a50*/  IADD3 R27, RZ, -R26, -R25.reuse ;  /* 0x8000001aff1b7210 */ /* 0x100fe40007ffe819 */
[----:B------:R-:W-:-:S03]  /*4a60*/  LOP3.LUT R25, R30, 0x40, R25, 0xe2, !PT ;  /* 0x000000401e197812 */ /* 0x000fc600078ee219 */
[----:B------:R-:W-:Y:S01]  /*4a70*/  IMAD R42, R24, -0x40, R27 ;  /* 0xffffffc0182a7824 */ /* 0x000fe200078e021b */
[----:B------:R-:W-:Y:S01]  /*4a80*/  LOP3.LUT R36, R25, R26, RZ, 0xfc, !PT ;  /* 0x0000001a19247212 */ /* 0x000fe200078efcff */
[----:B------:R-:W-:Y:S01]  /*4a90*/  IMAD.U32 R27, RZ, RZ, UR14 ;  /* 0x0000000eff1b7e24 */ /* 0x000fe2000f8e00ff */
[----:B------:R-:W-:-:S05]  /*4aa0*/  LOP3.LUT R24, R226, 0x3, RZ, 0xc0, !PT ;  /* 0x00000003e2187812 */ /* 0x000fca00078ec0ff */
[----:B-1----:R-:W-:Y:S02]  /*4ab0*/  IMAD R24, R24, -0x2, R28 ;  /* 0xfffffffe18187824 */ /* 0x002fe400078e021c */
[----:B--2---:R-:W-:-:S05]  /*4ac0*/  IMAD R41, R227, 0x70, RZ ;  /* 0x00000070e3297824 */ /* 0x004fca00078e02ff */
[C---:B------:R-:W-:Y:S02]  /*4ad0*/  ISETP.GE.AND P0, PT, R41.reuse, R28, PT ;  /* 0x0000001c2900720c */ /* 0x040fe40003f06270 */
[----:B------:R-:W-:Y:S01]  /*4ae0*/  LOP3.LUT R32, R41, 0x6, R32, 0xf8, !PT ;  /* 0x0000000629207812 */ /* 0x000fe200078ef820 */
[C---:B---3--:R-:W-:Y:S02]  /*4af0*/  IMAD R25, R225.reuse, 0xc0, RZ ;  /* 0x000000c0e1197824 */ /* 0x048fe400078e02ff */
[----:B------:R-:W-:Y:S01]  /*4b00*/  IMAD.WIDE R36, R225, 0xc0, R36 ;  /* 0x000000c0e1247825 */ /* 0x000fe200078e0224 */
[----:B------:R-:W-:Y:S02]  /*4b10*/  SHF.R.S32.HI R33, RZ, 0x1f, R32 ;  /* 0x0000001fff217819 */ /* 0x000fe40000011420 */
[C---:B------:R-:W-:Y:S01]  /*4b20*/  ISETP.GE.OR P0, PT, R25.reuse, UR16, P0 ;  /* 0x0000001019007c0c */ /* 0x040fe20008706670 */
[----:B------:R-:W-:Y:S01]  /*4b30*/  IMAD.IADD R41, R24, 0x1, -R41 ;  /* 0x0000000118297824 */ /* 0x000fe200078e0a29 */
[----:B------:R-:W-:Y:S01]  /*4b40*/  IADD3 R42, -R25, UR16, R42 ;  /* 0x00000010192a7c10 */ /* 0x000fe2000fffe12a */
[----:B------:R-:W-:-:S04]  /*4b50*/  IMAD.WIDE.U32 R26, R27, UR42, R32 ;  /* 0x0000002a1b1a7c25 */ /* 0x000fc8000f8e0020 */
[----:B------:R-:W-:-:S06]  /*4b60*/  VIADD R27, R27, UR6 ;  /* 0x000000061b1b7c36 */ /* 0x000fcc0008000000 */
[----:B------:R-:W-:Y:S05]  /*4b70*/  @P0 BRA `(.L_x_32) ;  /* 0x0000007800cc0947 */ /* 0x000fea0003800000 */
[----:B------:R-:W0:Y:S01]  /*4b80*/  LDC.64 R28, c[0x0][0x5c8] ;  /* 0x00017200ff1c7b82 */ /* 0x000e220000000a00 */
[----:B------:R-:W-:Y:S01]  /*4b90*/  ULDC.64 UR12, c[0x0][0x5c0] ;  /* 0x00017000000c7ab9 */ /* 0x000fe20000000a00 */
[----:B------:R-:W-:Y:S01]  /*4ba0*/  BSSY B0, `(.L_x_32) ;  /* 0x00007b0000007945 */ /* 0x000fe20003800000 */
[-C--:B0-----:R-:W-:Y:S01]  /*4bb0*/  IMAD R24, R37, R28.reuse, RZ ;  /* 0x0000001c25187224 */ /* 0x081fe200078e02ff */
[----:B------:R-:W-:Y:S01]  /*4bc0*/  SHF.L.U64.HI R34, R28, 0x3, R29 ;  /* 0x000000031c227819 */ /* 0x000fe2000001021d */
[----:B------:R-:W-:-:S04]  /*4bd0*/  IMAD.WIDE.U32 R26, R36, R28, R26 ;  /* 0x0000001c241a7225 */ /* 0x000fc800078e001a */
[----:B------:R-:W-:Y:S01]  /*4be0*/  IMAD R25, R36, R29, R24 ;  /* 0x0000001d24197224 */ /* 0x000fe200078e0218 */
[----:B------:R-:W-:Y:S01]  /*4bf0*/  IADD3 R24, P3, R26, UR12, RZ ;  /* 0x0000000c1a187c10 */ /* 0x000fe2000ff7e0ff */
[C---:B------:R-:W-:Y:S01]  /*4c00*/  IMAD.SHL.U32 R35, R28.reuse, 0x8, RZ ;  /* 0x000000081c237824 */ /* 0x040fe200078e00ff */
[----:B------:R-:W-:Y:S01]  /*4c10*/  LEA R30, P2, R28, R26, 0x7 ;  /* 0x0000001a1c1e7211 */ /* 0x000fe200078438ff */
[----:B------:R-:W-:-:S03]  /*4c20*/  IMAD.IADD R27, R27, 0x1, R25 ;  /* 0x000000011b1b7824 */ /* 0x000fc600078e0219 */
[----:B------:R-:W-:Y:S02]  /*4c30*/  IADD3 R26, P1, P0, R26, UR12, R35 ;  /* 0x0000000c1a1a7c10 */ /* 0x000fe4000f83e023 */
[----:B------:R-:W-:Y:S02]  /*4c40*/  IADD3.X R25, R27, UR13, RZ, P3, !PT ;  /* 0x0000000d1b197c10 */ /* 0x000fe40009ffe4ff */
[----:B------:R-:W-:Y:S02]  /*4c50*/  FSETP.NEU.AND P3, PT, RZ, UR40, PT ;  /* 0x00000028ff007c0b */ /* 0x000fe4000bf6d000 */
[----:B------:R-:W-:Y:S02]  /*4c60*/  LEA.HI.X R31, R28, R27, R29, 0x7, P2 ;  /* 0x0000001b1c1f7211 */ /* 0x000fe400010f3c1d */
[C---:B------:R-:W-:Y:S02]  /*4c70*/  IADD3 R28, P2, R30.reuse, UR12, RZ ;  /* 0x0000000c1e1c7c10 */ /* 0x040fe4000ff5e0ff */
[----:B------:R-:W-:-:S02]  /*4c80*/  IADD3 R30, P5, P6, R30, UR12, R35 ;  /* 0x0000000c1e1e7c10 */ /* 0x000fc4000febe023 */
[----:B------:R-:W-:Y:S02]  /*4c90*/  IADD3.X R29, R31, UR13, RZ, P2, !PT ;  /* 0x0000000d1f1d7c10 */ /* 0x000fe400097fe4ff */
[--C-:B------:R-:W-:Y:S02]  /*4ca0*/  IADD3.X R27, R27, UR13, R34.reuse, P1, P0 ;  /* 0x0000000d1b1b7c10 */ /* 0x100fe40008fe0422 */
[----:B------:R-:W-:Y:S01]  /*4cb0*/  IADD3.X R31, R31, UR13, R34, P5, P6 ;  /* 0x0000000d1f1f7c10 */ /* 0x000fe2000afec422 */
[----:B------:R-:W-:Y:S06]  /*4cc0*/  @!P3 BRA `(.L_x_33) ;  /* 0x0000005c0064b947 */ /* 0x000fec0003800000 */
[----:B------:R-:W-:Y:S01]  /*4cd0*/  ULDC.64 UR12, c[0x0][0x5b8] ;  /* 0x00016e00000c7ab9 */ /* 0x000fe20000000a00 */
[----:B------:R-:W-:Y:S01]  /*4ce0*/  ISETP.GE.AND P3, PT, R42, 0x1, PT ;  /* 0x000000012a00780c */ /* 0x000fe20003f66270 */
[----:B------:R-:W-:Y:S02]  /*4cf0*/  UIMAD UR6, UR10, UR12, URZ ;  /* 0x0000000c0a0672a4 */ /* 0x000fe4000f8e023f */
[----:B------:R-:W-:Y:S01]  /*4d00*/  IMAD.U32 R35, RZ, RZ, UR12 ;  /* 0x0000000cff237e24 */ /* 0x000fe2000f8e00ff */
[----:B------:R-:W-:Y:S01]  /*4d10*/  ULDC.64 UR14, c[0x0][0x5a8] ;  /* 0x00016a00000e7ab9 */ /* 0x000fe20000000a00 */
[----:B------:R-:W-:Y:S01]  /*4d20*/  ISETP.LT.OR P1, PT, R41, 0x1, !P3 ;  /* 0x000000012900780c */ /* 0x000fe20005f21670 */
[----:B------:R-:W-:Y:S02]  /*4d30*/  UIMAD UR6, UR42, UR13, UR6 ;  /* 0x0000000d2a0672a4 */ /* 0x000fe4000f8e0206 */
[----:B------:R-:W-:Y:S01]  /*4d40*/  IMAD.WIDE.U32 R32, R35, UR42, R32 ;  /* 0x0000002a23207c25 */ /* 0x000fe2000f8e0020 */
[----:B------:R-:W-:Y:S01]  /*4d50*/  BSSY B1, `(.L_x_34) ;  /* 0x000000c000017945 */ /* 0x000fe20003800000 */
[----:B------:R-:W-:Y:S01]  /*4d60*/  ULDC.64 UR12, c[0x0][0x5b0] ;  /* 0x00016c00000c7ab9 */ /* 0x000fe20000000a00 */
[----:B------:R-:W-:Y:S01]  /*4d70*/  PRMT R34, RZ, 0x7610, R34 ;  /* 0x00007610ff227816 */ /* 0x000fe20000000022 */
[----:B------:R-:W-:-:S02]  /*4d80*/  IMAD.MOV.U32 R38, RZ, RZ, R32 ;  /* 0x000000ffff267224 */ /* 0x000fc400078e0020 */
[----:B------:R-:W-:Y:S02]  /*4d90*/  VIADD R39, R33, UR6 ;  /* 0x0000000621277c36 */ /* 0x000fe40008000000 */
[----:B------:R-:W-:Y:S02]  /*4da0*/  IMAD R35, R37, UR12, RZ ;  /* 0x0000000c25237c24 */ /* 0x000fe4000f8e02ff */
[----:B------:R-:W-:-:S04]  /*4db0*/  IMAD.WIDE.U32 R32, R36, UR12, R38 ;  /* 0x0000000c24207c25 */ /* 0x000fc8000f8e0026 */
[----:B------:R-:W-:Y:S01]  /*4dc0*/  IMAD R35, R36, UR13, R35 ;  /* 0x0000000d24237c24 */ /* 0x000fe2000f8e0223 */
[----:B------:R-:W-:-:S04]  /*4dd0*/  IADD3 R32, P0, R32, UR14, RZ ;  /* 0x0000000e20207c10 */ /* 0x000fc8000ff1e0ff */
[----:B------:R-:W-:Y:S01]  /*4de0*/  IADD3.X R33, R33, UR15, R35, P0, !PT ;  /* 0x0000000f21217c10 */ /* 0x000fe200087fe423 */
[----:B------:R-:W-:Y:S08]  /*4df0*/  @P1 BRA `(.L_x_35) ;  /* 0x0000000000041947 */ /* 0x000ff00003800000 */
[----:B------:R0:W5:Y:S02]  /*4e00*/  LDG.E.U8 R34, desc[UR48][R32.64] ;  /* 0x0000003020227981 */ /* 0x000164000c1e1100 */
.L_x_35:
[----:B------:R-:W-:Y:S05]  /*4e10*/  BSYNC B1 ;  /* 0x0000000000017941 */ /* 0x000fea0003800000 */
.L_x_34:
[----:B-----5:R-:W-:Y:S01]  /*4e20*/  LOP3.LUT R34, R34, 0xff, RZ, 0xc0, !PT ;  /* 0x000000ff22227812 */ /* 0x020fe200078ec0ff */
[----:B------:R-:W-:Y:S01]  /*4e30*/  BSSY B1, `(.L_x_36) ;  /* 0x000000b000017945 */ /* 0x000fe20003800000 */
[----:B------:R-:W-:Y:S02]  /*4e40*/  ISETP.LT.OR P0, PT, R41, 0x2, !P3 ;  /* 0x000000022900780c */ /* 0x000fe40005f01670 */
[----:B------:R-:W-:-:S05]  /*4e50*/  F2FP.F16.E4M3.UNPACK_B R34, R34 ;  /* 0x00000022ff22723e */ /* 0x000fca00020006ff */
[----:B------:R-:W-:-:S05]  /*4e60*/  HADD2.F32 R34, -RZ, R34.H0_H0 ;  /* 0x20000022ff227230 */ /* 0x000fca0000004100 */
[----:B------:R-:W-:-:S04]  /*4e70*/  FMUL R35, R34, UR40 ;  /* 0x0000002822237c20 */ /* 0x000fc80008400000 */
[----:B------:R-:W-:Y:S01]  /*4e80*/  FFMA R35, R0, UR41, R35 ;  /* 0x0000002900237c23 */ /* 0x000fe20008000023 */
[----:B------:R-:W-:-:S04]  /*4e90*/  PRMT R0, RZ, 0x7610, R0 ;  /* 0x00007610ff007816 */ /* 0x000fc80000000000 */
[----:B------:R-:W-:-:S05]  /*4ea0*/  F2FP.SATFINITE.E4M3.F32.PACK_AB_MERGE_C R35, RZ, R35, RZ ;  /* 0x00000023ff23723e */ /* 0x000fca00048070ff */
[----:B------:R1:W-:Y:S01]  /*4eb0*/  @!P1 STG.E.U8 desc[UR48][R24.64], R35 ;  /* 0x0000002318009986 */ /* 0x0003e2000c101130 */
[----:B------:R-:W-:Y:S05]  /*4ec0*/  @P0 BRA `(.L_x_37) ;  /* 0x0000000000040947 */ /* 0x000fea0003800000 */
[----:B------:R2:W5:Y:S02]  /*4ed0*/  LDG.E.U8 R0, desc[UR48][R32.64+0x1] ;  /* 0x0000013020007981 */ /* 0x000564000c1e1100 */
.L_x_37:
[----:B------:R-:W-:Y:S05]  /*4ee0*/  BSYNC B1 ;  /* 0x0000000000017941 */ /* 0x000fea0003800000 */
.L_x_36:
[----:B-----5:R-:W-:Y:S01]  /*4ef0*/  LOP3.LUT R0, R0, 0xff, RZ, 0xc0, !PT ;  /* 0x000000ff00007812 */ /* 0x020fe200078ec0ff */
[----:B------:R-:W-:Y:S01]  /*4f00*/  BSSY B1, `(.L_x_38) ;  /* 0x0000013000017945 */ /* 0x000fe20003800000 */
[----:B------:R-:W-:Y:S02]  /*4f10*/  IADD3 R45, P1, R36, 0x8, RZ ;  /* 0x00000008242d7810 */ /* 0x000fe40007f3e0ff */
[----:B------:R-:W-:Y:S02]  /*4f20*/  F2FP.F16.E4M3.UNPACK_B R0, R0 ;  /* 0x00000000ff00723e */ /* 0x000fe400020006ff */
[----:B------:R-:W-:Y:S01]  /*4f30*/  ISETP.GE.AND P2, PT, R42, 0x9, PT ;  /* 0x000000092a00780c */ /* 0x000fe20003f46270 */
[----:B------:R-:W-:Y:S02]  /*4f40*/  IMAD.X R34, RZ, RZ, R37, P1 ;  /* 0x000000ffff227224 */ /* 0x000fe400008e0625 */
[----:B------:R-:W-:Y:S01]  /*4f50*/  HADD2.F32 R0, -RZ, R0.H0_H0 ;  /* 0x20000000ff007230 */ /* 0x000fe20000004100 */
[----:B------:R-:W-:-:S04]  /*4f60*/  ISETP.LT.OR P5, PT, R41, 0x1, !P2 ;  /* 0x000000012900780c */ /* 0x000fc800057a1670 */
[----:B------:R-:W-:Y:S01]  /*4f70*/  FMUL R43, R0, UR40 ;  /* 0x00000028002b7c20 */ /* 0x000fe20008400000 */
[----:B------:R-:W-:Y:S02]  /*4f80*/  IMAD R0, R34, UR12, RZ ;  /* 0x0000000c22007c24 */ /* 0x000fe4000f8e02ff */
[----:B-1----:R-:W-:-:S04]  /*4f90*/  IMAD.WIDE.U32 R34, R45, UR12, R38 ;  /* 0x0000000c2d227c25 */ /* 0x002fc8000f8e0026 */
[----:B------:R-:W-:Y:S01]  /*4fa0*/  FFMA R43, R2, UR41, R43 ;  /* 0x00000029022b7c23 */ /* 0x000fe2000800002b */
[----:B------:R-:W-:Y:S01]  /*4fb0*/  IMAD R45, R45, UR13, R0 ;  /* 0x0000000d2d2d7c24 */ /* 0x000fe2000f8e0200 */
[----:B------:R-:W-:-:S03]  /*4fc0*/  IADD3 R34, P1, R34, UR14, RZ ;  /* 0x0000000e22227c10 */ /* 0x000fc6000ff3e0ff */
[----:B------:R-:W-:Y:S02]  /*4fd0*/  F2FP.SATFINITE.E4M3.F32.PACK_AB_MERGE_C R43, RZ, R43, RZ ;  /* 0x0000002bff2b723e */ /* 0x000fe400048070ff */
[----:B------:R-:W-:Y:S02]  /*4fe0*/  IADD3.X R35, R35, UR15, R45, P1, !PT ;  /* 0x0000000f23237c10 */ /* 0x000fe40008ffe42d */
[----:B------:R-:W-:Y:S01]  /*4ff0*/  PRMT R0, RZ, 0x7610, R0 ;  /* 0x00007610ff007816 */ /* 0x000fe20000000000 */
[----:B------:R1:W-:Y:S01]  /*5000*/  @!P0 STG.E.U8 desc[UR48][R24.64+0x1], R43 ;  /* 0x0000012b18008986 */ /* 0x0003e2000c101130 */
[----:B------:R-:W-:Y:S05]  /*5010*/  @P5 BRA `(.L_x_39) ;  /* 0x0000000000045947 */ /* 0x000fea0003800000 */
[----:B------:R3:W5:Y:S02]  /*5020*/  LDG.E.U8 R0, desc[UR48][R34.64] ;  /* 0x0000003022007981 */ /* 0x000764000c1e1100 */
.L_x_39:
[----:B------:R-:W-:Y:S05]  /*5030*/  BSYNC B1 ;  /* 0x0000000000017941 */ /* 0x000fea0003800000 */
.L_x_38:
[----:B-----5:R-:W-:Y:S01]  /*5040*/  LOP3.LUT R0, R0, 0xff, RZ, 0xc0, !PT ;  /* 0x000000ff00007812 */ /* 0x020fe200078ec0ff */
[----:B------:R-:W-:Y:S01]  /*5050*/  BSSY B1, `(.L_x_40) ;  /* 0x000000b000017945 */ /* 0x000fe20003800000 */
[----:B------:R-:W-:Y:S02]  /*5060*/  ISETP.LT.OR P0, PT, R41, 0x2, !P2 ;  /* 0x000000022900780c */ /* 0x000fe40005701670 */
[----:B------:R-:W-:-:S05]  /*5070*/  F2FP.F16.E4M3.UNPACK_B R0, R0 ;  /* 0x00000000ff00723e */ /* 0x000fca00020006ff */
[----:B------:R-:W-:-:S05]  /*5080*/  HADD2.F32 R0, -RZ, R0.H0_H0 ;  /* 0x20000000ff007230 */ /* 0x000fca0000004100 */
[----:B------:R-:W-:-:S04]  /*5090*/  FMUL R0, R0, UR40 ;  /* 0x0000002800007c20 */ /* 0x000fc80008400000 */
[----:B------:R-:W-:-:S05]  /*50a0*/  FFMA R0, R3, UR41, R0 ;  /* 0x0000002903007c23 */ /* 0x000fca0008000000 */
[----:B------:R-:W-:Y:S02]  /*50b0*/  F2FP.SATFINITE.E4M3.F32.PACK_AB_MERGE_C R3, RZ, R0, RZ ;  /* 0x00000000ff03723e */ /* 0x000fe400048070ff */
[----:B------:R-:W-:-:S03]  /*50c0*/  PRMT R0, RZ, 0x7610, R0 ;  /* 0x00007610ff007816 */ /* 0x000fc60000000000 */
[----:B------:R4:W-:Y:S01]  /*50d0*/  @!P5 STG.E.U8 desc[UR48][R26.64], R3 ;  /* 0x000000031a00d986 */ /* 0x0009e2000c101130 */
[----:B------:R-:W-:Y:S05]  /*50e0*/  @P0 BRA `(.L_x_41) ;  /* 0x0000000000040947 */ /* 0x000fea0003800000 */
[----:B------:R0:W5:Y:S02]  /*50f0*/  LDG.E.U8 R0, desc[UR48][R34.64+0x1] ;  /* 0x0000013022007981 */ /* 0x000164000c1e1100 */
.L_x_41:
[----:B------:R-:W-:Y:S05]  /*5100*/  BSYNC B1 ;  /* 0x0000000000017941 */ /* 0x000fea0003800000 */
.L_x_40:
[----:B-----5:R-:W-:Y:S01]  /*5110*/  LOP3.LUT R0, R0, 0xff, RZ, 0xc0, !PT ;  /* 0x000000ff00007812 */ /* 0x020fe200078ec0ff */
[----:B------:R-:W-:Y:S01]  /*5120*/  BSSY B1, `(.L_x_42) ;  /* 0x000000b000017945 */ /* 0x000fe20003800000 */
[----:B------:R-:W-:Y:S02]  /*5130*/  ISETP.LT.OR P1, PT, R41, 0x9, !P3 ;  /* 0x000000092900780c */ /* 0x000fe40005f21670 */
[----:B------:R-:W-:-:S05]  /*5140*/  F2FP.F16.E4M3.UNPACK_B R0, R0 ;  /* 0x00000000ff00723e */ /* 0x000fca00020006ff */
[----:B------:R-:W-:-:S05]  /*5150*/  HADD2.F32 R0, -RZ, R0.H0_H0 ;  /* 0x20000000ff007230 */ /* 0x000fca0000004100 */
[----:B----4-:R-:W-:Y:S01]  /*5160*/  FMUL R3, R0, UR40 ;  /* 0x0000002800037c20 */ /* 0x010fe20008400000 */
[----:B------:R-:W-:-:S03]  /*5170*/  PRMT R0, RZ, 0x7610, R0 ;  /* 0x00007610ff007816 */ /* 0x000fc60000000000 */
[----:B------:R-:W-:-:S05]  /*5180*/  FFMA R3, R4, UR41, R3 ;  /* 0x0000002904037c23 */ /* 0x000fca0008000003 */
[----:B------:R-:W-:-:S05]  /*5190*/  F2FP.SATFINITE.E4M3.F32.PACK_AB_MERGE_C R3, RZ, R3, RZ ;  /* 0x00000003ff03723e */ /* 0x000fca00048070ff */
[----:B------:R4:W-:Y:S01]  /*51a0*/  @!P0 STG.E.U8 desc[UR48][R26.64+0x1], R3 ;  /* 0x000001031a008986 */ /* 0x0009e2000c101130 */
[----:B------:R-:W-:Y:S05]  /*51b0*/  @P1 BRA `(.L_x_43) ;  /* 0x0000000000041947 */ /* 0x000fea0003800000 */
[----:B------:R0:W5:Y:S02]  /*51c0*/  LDG.E.U8 R0, desc[UR48][R32.64+0x8] ;  /* 0x0000083020007981 */ /* 0x000164000c1e1100 */
.L_x_43:
[----:B------:R-:W-:Y:S05]  /*51d0*/  BSYNC B1 ;  /* 0x0000000000017941 */ /* 0x000fea0003800000 */
.L_x_42:
[----:B-----5:R-:W-:Y:S01]  /*51e0*/  LOP3.LUT R0, R0, 0xff, RZ, 0xc0, !PT ;  /* 0x000000ff00007812 */ /* 0x020fe200078ec0ff */
[----:B------:R-:W-:Y:S01]  /*51f0*/  BSSY B1, `(.L_x_44) ;  /* 0x000000b000017945 */ /* 0x000fe20003800000 */
[----:B------:R-:W-:Y:S02]  /*5200*/  ISETP.LT.OR P0, PT, R41, 0xa, !P3 ;  /* 0x0000000a2900780c */ /* 0x000fe40005f01670 */
[----:B------:R-:W-:-:S05]  /*5210*/  F2FP.F16.E4M3.UNPACK_B R0, R0 ;  /* 0x00000000ff00723e */ /* 0x000fca00020006ff */
[----:B------:R-:W-:-:S05]  /*5220*/  HADD2.F32 R0, -RZ, R0.H0_H0 ;  /* 0x20000000ff007230 */ /* 0x000fca0000004100 */
[----:B------:R-:W-:-:S04]  /*5230*/  FMUL R0, R0, UR40 ;  /* 0x0000002800007c20 */ /* 0x000fc80008400000 */
[----:B------:R-:W-:-:S05]  /*5240*/  FFMA R0, R5, UR41, R0 ;  /* 0x0000002905007c23 */ /* 0x000fca0008000000 */
[----:B----4-:R-:W-:Y:S02]  /*5250*/  F2FP.SATFINITE.E4M3.F32.PACK_AB_MERGE_C R3, RZ, R0, RZ ;  /* 0x00000000ff03723e */ /* 0x010fe400048070ff */
[----:B------:R-:W-:-:S03]  /*5260*/  PRMT R0, RZ, 0x7610, R0 ;  /* 0x00007610ff007816 */ /* 0x000fc60000000000 */
[----:B------:R4:W-:Y:S01]  /*5270*/  @!P1 STG.E.U8 desc[UR48][R24.64+0x8], R3 ;  /* 0x0000080318009986 */ /* 0x0009e2000c101130 */
[----:B------:R-:W-:Y:S05]  /*5280*/  @P0 BRA `(.L_x_45) ;  /* 0x0000000000040947 */ /* 0x000fea0003800000 */
[----:B------:R0:W5:Y:S02]  /*5290*/  LDG.E.U8 R0, desc[UR48][R32.64+0x9] ;  /* 0x0000093020007981 */ /* 0x000164000c1e1100 */
.L_x_45:
[----:B------:R-:W-:Y:S05]  /*52a0*/  BSYNC B1 ;  /* 0x0000000000017941 */ /* 0x000fea0003800000 */
.L_x_44:
        /* <DEDUP_REMOVED lines=12> */
.L_x_47:
[----:B------:R-:W-:Y:S05]  /*5370*/  BSYNC B1 ;  /* 0x0000000000017941 */ /* 0x000fea0003800000 */
.L_x_46:
        /* <DEDUP_REMOVED lines=12> */
.L_x_49:
[----:B------:R-:W-:Y:S05]  /*5440*/  BSYNC B1 ;  /* 0x0000000000017941 */ /* 0x000fea0003800000 */
.L_x_48:
        /* <DEDUP_REMOVED lines=10> */
[----:B----4-:R-:W-:-:S04]  /*54f0*/  IMAD.WIDE.U32 R2, R7, UR12, R38 ;  /* 0x0000000c07027c25 */ /* 0x010fc8000f8e0026 */
        /* <DEDUP_REMOVED lines=9> */
.L_x_51:
[----:B------:R-:W-:Y:S05]  /*5590*/  BSYNC B1 ;  /* 0x0000000000017941 */ /* 0x000fea0003800000 */
.L_x_50:
        /* <DEDUP_REMOVED lines=12> */
.L_x_53:
[----:B------:R-:W-:Y:S05]  /*5660*/  BSYNC B1 ;  /* 0x0000000000017941 */ /* 0x000fea0003800000 */
.L_x_52:
[----:B-----5:R-:W-:Y:S01]  /*5670*/  LOP3.LUT R0, R0, 0xff, RZ, 0xc0, !PT ;  /* 0x000000ff00007812 */ /* 0x020fe200078ec0ff */
[----:B------:R-:W-:Y:S01]  /*5680*/  BSSY B1, `(.L_x_54) ;  /* 0x0000013000017945 */ /* 0x000fe20003800000 */
[----:B------:R-:W-:Y:S02]  /*5690*/  IADD3 R7, P0, R36, 0x88, RZ ;  /* 0x0000008824077810 */ /* 0x000fe40007f1e0ff */
[----:B------:R-:W-:-:S03]  /*56a0*/  F2FP.F16.E4M3.UNPACK_B R0, R0 ;  /* 0x00000000ff00723e */ /* 0x000fc600020006ff */
[----:B------:R-:W-:Y:S01]  /*56b0*/  IMAD.X R36, RZ, RZ, R37, P0 ;  /* 0x000000ffff247224 */ /* 0x000fe200000e0625 */
[----:B------:R-:W-:Y:S01]  /*56c0*/  ISETP.GE.AND P0, PT, R42, 0x89, PT ;  /* 0x000000892a00780c */ /* 0x000fe20003f06270 */
[----:B------:R-:W-:Y:S02]  /*56d0*/  HADD2.F32 R0, -RZ, R0.H0_H0 ;  /* 0x20000000ff007230 */ /* 0x000fe40000004100 */
[----:B------:R-:W-:Y:S02]  /*56e0*/  IMAD R36, R36, UR12, RZ ;  /* 0x0000000c24247c24 */ /* 0x000fe4000f8e02ff */
[----:B------:R-:W-:-:S04]  /*56f0*/  IMAD.WIDE.U32 R38, R7, UR12, R38 ;  /* 0x0000000c07267c25 */ /* 0x000fc8000f8e0026 */
[----:B----4-:R-:W-:Y:S01]  /*5700*/  FMUL R5, R0, UR40 ;  /* 0x0000002800057c20 */ /* 0x010fe20008400000 */
[----:B------:R-:W-:Y:S01]  /*5710*/  PRMT R0, RZ, 0x7610, R0 ;  /* 0x00007610ff007816 */ /* 0x000fe20000000000 */
[----:B------:R-:W-:Y:S02]  /*5720*/  IMAD R7, R7, UR13, R36 ;  /* 0x0000000d07077c24 */ /* 0x000fe4000f8e0224 */
[----:B------:R-:W-:Y:S01]  /*5730*/  FFMA R5, R10, UR41, R5 ;  /* 0x000000290a057c23 */ /* 0x000fe20008000005 */
[----:B------:R-:W-:-:S04]  /*5740*/  IADD3 R4, P6, R38, UR14, RZ ;  /* 0x0000000e26047c10 */ /* 0x000fc8000ffde0ff */
[----:B------:R-:W-:Y:S02]  /*5750*/  F2FP.SATFINITE.E4M3.F32.PACK_AB_MERGE_C R9, RZ, R5, RZ ;  /* 0x00000005ff09723e */ /* 0x000fe400048070ff */
[----:B------:R-:W-:-:S03]  /*5760*/  IADD3.X R5, R39, UR15, R7, P6, !PT ;  /* 0x0000000f27057c10 */ /* 0x000fc6000b7fe407 */
[----:B------:R4:W-:Y:S01]  /*5770*/  @!P5 STG.E.U8 desc[UR48][R28.64+0x1], R9 ;  /* 0x000001091c00d986 */ /* 0x0009e2000c101130 */
[----:B------:R-:W-:-:S13]  /*5780*/  ISETP.LT.OR P5, PT, R41, 0x1, !P0 ;  /* 0x000000012900780c */ /* 0x000fda00047a1670 */
[----:B----4-:R-:W-:Y:S05]  /*5790*/  @P5 BRA `(.L_x_55) ;  /* 0x0000000000045947 */ /* 0x010fea0003800000 */
[----:B------:R4:W5:Y:S02]  /*57a0*/  LDG.E.U8 R0, desc[UR48][R4.64] ;  /* 0x0000003004007981 */ /* 0x000964000c1e1100 */
.L_x_55:
[----:B------:R-:W-:Y:S05]  /*57b0*/  BSYNC B1 ;  /* 0x0000000000017941 */ /* 0x000fea0003800000 */
.L_x_54:
        /* <DEDUP_REMOVED lines=12> */
.L_x_57:
[----:B------:R-:W-:Y:S05]  /*5880*/  BSYNC B1 ;  /* 0x0000000000017941 */ /* 0x000fea0003800000 */
.L_x_56:
[----:B-----5:R-:W-:Y:S01]  /*5890*/  LOP3.LUT R0, R0, 0xff, RZ, 0xc0, !PT ;  /* 0x000000ff00007812 */ /* 0x020fe200078ec0ff */
[----:B------:R-:W-:Y:S01]  /*58a0*/  BSSY B1, `(.L_x_58) ;  /* 0x000000b000017945 */ /* 0x000fe20003800000 */
[----:B------:R-:W-:Y:S02]  /*58b0*/  ISETP.LT.OR P5, PT, R41, 0x9, !P1 ;  /* 0x000000092900780c */ /* 0x000fe40004fa1670 */
[----:B------:R-:W-:-:S05]  /*58c0*/  F2FP.F16.E4M3.UNPACK_B R0, R0 ;  /* 0x00000000ff00723e */ /* 0x000fca00020006ff */
[----:B------:R-:W-:-:S05]  /*58d0*/  HADD2.F32 R0, -RZ, R0.H0_H0 ;  /* 0x20000000ff007230 */ /* 0x000fca0000004100 */
[----:B0-----:R-:W-:Y:S01]  /*58e0*/  FMUL R7, R0, UR40 ;  /* 0x0000002800077c20 */ /* 0x001fe20008400000 */
[----:B------:R-:W-:-:S03]  /*58f0*/  PRMT R0, RZ, 0x7610, R0 ;  /* 0x00007610ff007816 */ /* 0x000fc60000000000 */
[----:B------:R-:W-:-:S05]  /*5900*/  FFMA R7, R12, UR41, R7 ;  /* 0x000000290c077c23 */ /* 0x000fca0008000007 */
[----:B------:R-:W-:-:S05]  /*5910*/  F2FP.SATFINITE.E4M3.F32.PACK_AB_MERGE_C R7, RZ, R7, RZ ;  /* 0x00000007ff07723e */ /* 0x000fca00048070ff */
[----:B------:R0:W-:Y:S01]  /*5920*/  @!P6 STG.E.U8 desc[UR48][R30.64+0x1], R7 ;  /* 0x000001071e00e986 */ /* 0x0001e2000c101130 */
[----:B------:R-:W-:Y:S05]  /*5930*/  @P5 BRA `(.L_x_59) ;  /* 0x0000000000045947 */ /* 0x000fea0003800000 */
[----:B------:R0:W5:Y:S02]  /*5940*/  LDG.E.U8 R0, desc[UR48][R2.64+0x8] ;  /* 0x0000083002007981 */ /* 0x000164000c1e1100 */
.L_x_59:
[----:B------:R-:W-:Y:S05]  /*5950*/  BSYNC B1 ;  /* 0x0000000000017941 */ /* 0x000fea0003800000 */
.L_x_58:
[----:B-----5:R-:W-:Y:S01]  /*5960*/  LOP3.LUT R0, R0, 0xff, RZ, 0xc0, !PT ;  /* 0x000000ff00007812 */ /* 0x020fe200078ec0ff */
[----:B------:R-:W-:Y:S01]  /*5970*/  BSSY B1, `(.L_x_60) ;  /* 0x000000b000017945 */ /* 0x000fe20003800000 */
[----:B------:R-:W-:Y:S02]  /*5980*/  ISETP.LT.OR P6, PT, R41, 0xa, !P1 ;  /* 0x0000000a2900780c */ /* 0x000fe40004fc1670 */
[----:B------:R-:W-:-:S05]  /*5990*/  F2FP.F16.E4M3.UNPACK_B R0, R0 ;  /* 0x00000000ff00723e */ /* 0x000fca00020006ff */
[----:B------:R-:W-:-:S05]  /*59a0*/  HADD2.F32 R0, -RZ, R0.H0_H0 ;  /* 0x20000000ff007230 */ /* 0x000fca0000004100 */
[----:B------:R-:W-:-:S04]  /*59b0*/  FMUL R0, R0, UR40 ;  /* 0x0000002800007c20 */ /* 0x000fc80008400000 */
[----:B------:R-:W-:-:S05]  /*59c0*/  FFMA R0, R13, UR41, R0 ;  /* 0x000000290d007c23 */ /* 0x000fca0008000000 */
[----:B0-----:R-:W-:Y:S02]  /*59d0*/  F2FP.SATFINITE.E4M3.F32.PACK_AB_MERGE_C R7, RZ, R0, RZ ;  /* 0x00000000ff07723e */ /* 0x001fe400048070ff */
[----:B------:R-:W-:-:S03]  /*59e0*/  PRMT R0, RZ, 0x7610, R0 ;  /* 0x00007610ff007816 */ /* 0x000fc60000000000 */
[----:B------:R0:W-:Y:S01]  /*59f0*/  @!P5 STG.E.U8 desc[UR48][R28.64+0x8], R7 ;  /* 0x000008071c00d986 */ /* 0x0001e2000c101130 */
[----:B------:R-:W-:Y:S05]  /*5a00*/  @P6 BRA `(.L_x_61) ;  /* 0x0000000000046947 */ /* 0x000fea0003800000 */
[----:B------:R0:W5:Y:S02]  /*5a10*/  LDG.E.U8 R0, desc[UR48][R2.64+0x9] ;  /* 0x0000093002007981 */ /* 0x000164000c1e1100 */
.L_x_61:
[----:B------:R-:W-:Y:S05]  /*5a20*/  BSYNC B1 ;  /* 0x0000000000017941 */ /* 0x000fea0003800000 */
.L_x_60:
        /* <DEDUP_REMOVED lines=12> */
.L_x_63:
[----:B------:R-:W-:Y:S05]  /*5af0*/  BSYNC B1 ;  /* 0x0000000000017941 */ /* 0x000fea0003800000 */
.L_x_62:
        /* <DEDUP_REMOVED lines=12> */
.L_x_65:
[----:B------:R-:W-:Y:S05]  /*5bc0*/  BSYNC B1 ;  /* 0x0000000000017941 */ /* 0x000fea0003800000 */
.L_x_64:
        /* <DEDUP_REMOVED lines=12> */
.L_x_67:
[----:B------:R-:W-:Y:S05]  /*5c90*/  BSYNC B1 ;  /* 0x0000000000017941 */ /* 0x000fea0003800000 */
.L_x_66:
        /* <DEDUP_REMOVED lines=12> */
.L_x_69:
[----:B------:R-:W-:Y:S05]  /*5d60*/  BSYNC B1 ;  /* 0x0000000000017941 */ /* 0x000fea0003800000 */
.L_x_68:
        /* <DEDUP_REMOVED lines=12> */
.L_x_71:
[----:B------:R-:W-:Y:S05]  /*5e30*/  BSYNC B1 ;  /* 0x0000000000017941 */ /* 0x000fea0003800000 */
.L_x_70:
        /* <DEDUP_REMOVED lines=12> */
.L_x_73:
[----:B------:R-:W-:Y:S05]  /*5f00*/  BSYNC B1 ;  /* 0x0000000000017941 */ /* 0x000fea0003800000 */
.L_x_72:
        /* <DEDUP_REMOVED lines=12> */
.L_x_75:
[----:B------:R-:W-:Y:S05]  /*5fd0*/  BSYNC B1 ;  /* 0x0000000000017941 */ /* 0x000fea0003800000 */
.L_x_74:
        /* <DEDUP_REMOVED lines=12> */
.L_x_77:
[----:B------:R-:W-:Y:S05]  /*60a0*/  BSYNC B1 ;  /* 0x0000000000017941 */ /* 0x000fea0003800000 */
.L_x_76:
        /* <DEDUP_REMOVED lines=12> */
.L_x_79:
[----:B------:R-:W-:Y:S05]  /*6170*/  BSYNC B1 ;  /* 0x0000000000017941 */ /* 0x000fea0003800000 */
.L_x_78:
        /* <DEDUP_REMOVED lines=12> */
.L_x_81:
[----:B------:R-:W-:Y:S05]  /*6240*/  BSYNC B1 ;  /* 0x0000000000017941 */ /* 0x000fea0003800000 */
.L_x_80:
        /* <DEDUP_REMOVED lines=12> */
.L_x_83:
[----:B------:R-:W-:Y:S05]  /*6310*/  BSYNC B1 ;  /* 0x0000000000017941 */ /* 0x000fea0003800000 */
.L_x_82:
        /* <DEDUP_REMOVED lines=12> */
.L_x_85:
[----:B------:R-:W-:Y:S05]  /*63e0*/  BSYNC B1 ;  /* 0x0000000000017941 */ /* 0x000fea0003800000 */
.L_x_84:
        /* <DEDUP_REMOVED lines=12> */
.L_x_87:
[----:B------:R-:W-:Y:S05]  /*64b0*/  BSYNC B1 ;  /* 0x0000000000017941 */ /* 0x000fea0003800000 */
.L_x_86:
        /* <DEDUP_REMOVED lines=12> */
.L_x_89:
[----:B------:R-:W-:Y:S05]  /*6580*/  BSYNC B1 ;  /* 0x0000000000017941 */ /* 0x000fea0003800000 */
.L_x_88:
        /* <DEDUP_REMOVED lines=12> */
.L_x_91:
[----:B------:R-:W-:Y:S05]  /*6650*/  BSYNC B1 ;  /* 0x0000000000017941 */ /* 0x000fea0003800000 */
.L_x_90:
        /* <DEDUP_REMOVED lines=12> */
.L_x_93:
[----:B------:R-:W-:Y:S05]  /*6720*/  BSYNC B1 ;  /* 0x0000000000017941 */ /* 0x000fea0003800000 */
.L_x_92:
        /* <DEDUP_REMOVED lines=12> */
.L_x_95:
[----:B------:R-:W-:Y:S05]  /*67f0*/  BSYNC B1 ;  /* 0x0000000000017941 */ /* 0x000fea0003800000 */
.L_x_94:
        /* <DEDUP_REMOVED lines=12> */
.L_x_97:
[----:B------:R-:W-:Y:S05]  /*68c0*/  BSYNC B1 ;  /* 0x0000000000017941 */ /* 0x000fea0003800000 */
.L_x_96:
        /* <DEDUP_REMOVED lines=12> */
.L_x_99:
[----:B------:R-:W-:Y:S05]  /*6990*/  BSYNC B1 ;  /* 0x0000000000017941 */ /* 0x000fea0003800000 */
.L_x_98:
        /* <DEDUP_REMOVED lines=12> */
.L_x_101:
[----:B------:R-:W-:Y:S05]  /*6a60*/  BSYNC B1 ;  /* 0x0000000000017941 */ /* 0x000fea0003800000 */
.L_x_100:
        /* <DEDUP_REMOVED lines=12> */
.L_x_103:
[----:B------:R-:W-:Y:S05]  /*6b30*/  BSYNC B1 ;  /* 0x0000000000017941 */ /* 0x000fea0003800000 */
.L_x_102:
        /* <DEDUP_REMOVED lines=12> */
.L_x_105:
[----:B------:R-:W-:Y:S05]  /*6c00*/  BSYNC B1 ;  /* 0x0000000000017941 */ /* 0x000fea0003800000 */
.L_x_104:
        /* <DEDUP_REMOVED lines=12> */
.L_x_107:
[----:B------:R-:W-:Y:S05]  /*6cd0*/  BSYNC B1 ;  /* 0x0000000000017941 */ /* 0x000fea0003800000 */
.L_x_106:
        /* <DEDUP_REMOVED lines=12> */
.L_x_109:
[----:B------:R-:W-:Y:S05]  /*6da0*/  BSYNC B1 ;  /* 0x0000000000017941 */ /* 0x000fea0003800000 */
.L_x_108:
        /* <DEDUP_REMOVED lines=12> */
.L_x_111:
[----:B------:R-:W-:Y:S05]  /*6e70*/  BSYNC B1 ;  /* 0x0000000000017941 */ /* 0x000fea0003800000 */
.L_x_110:
        /* <DEDUP_REMOVED lines=12> */
.L_x_113:
[----:B------:R-:W-:Y:S05]  /*6f40*/  BSYNC B1 ;  /* 0x0000000000017941 */ /* 0x000fea0003800000 */
.L_x_112:
        /* <DEDUP_REMOVED lines=12> */
.L_x_115:
[----:B------:R-:W-:Y:S05]  /*7010*/  BSYNC B1 ;  /* 0x0000000000017941 */ /* 0x000fea0003800000 */
.L_x_114:
        /* <DEDUP_REMOVED lines=12> */
.L_x_117:
[----:B------:R-:W-:Y:S05]  /*70e0*/  BSYNC B1 ;  /* 0x0000000000017941 */ /* 0x000fea0003800000 */
.L_x_116:
        /* <DEDUP_REMOVED lines=12> */
.L_x_119:
[----:B------:R-:W-:Y:S05]  /*71b0*/  BSYNC B1 ;  /* 0x0000000000017941 */ /* 0x000fea0003800000 */
.L_x_118:
        /* <DEDUP_REMOVED lines=12> */
.L_x_121:
[----:B------:R-:W-:Y:S05]  /*7280*/  BSYNC B1 ;  /* 0x0000000000017941 */ /* 0x000fea0003800000 */
.L_x_120:
        /* <DEDUP_REMOVED lines=12> */
.L_x_123:
[----:B------:R-:W-:Y:S05]  /*7350*/  BSYNC B1 ;  /* 0x0000000000017941 */ /* 0x000fea0003800000 */
.L_x_122:
        /* <DEDUP_REMOVED lines=12> */
.L_x_125:
[----:B------:R-:W-:Y:S05]  /*7420*/  BSYNC B1 ;  /* 0x0000000000017941 */ /* 0x000fea0003800000 */
.L_x_124:
        /* <DEDUP_REMOVED lines=12> */
.L_x_127:
[----:B------:R-:W-:Y:S05]  /*74f0*/  BSYNC B1 ;  /* 0x0000000000017941 */ /* 0x000fea0003800000 */
.L_x_126:
        /* <DEDUP_REMOVED lines=12> */
.L_x_129:
[----:B------:R-:W-:Y:S05]  /*75c0*/  BSYNC B1 ;  /* 0x0000000000017941 */ /* 0x000fea0003800000 */
.L_x_128:
        /* <DEDUP_REMOVED lines=12> */
.L_x_131:
[----:B------:R-:W-:Y:S05]  /*7690*/  BSYNC B1 ;  /* 0x0000000000017941 */ /* 0x000fea0003800000 */
.L_x_130:
        /* <DEDUP_REMOVED lines=12> */
.L_x_133:
[----:B------:R-:W-:Y:S05]  /*7760*/  BSYNC B1 ;  /* 0x0000000000017941 */ /* 0x000fea0003800000 */
.L_x_132:
        /* <DEDUP_REMOVED lines=12> */
.L_x_135:
[----:B------:R-:W-:Y:S05]  /*7830*/  BSYNC B1 ;  /* 0x0000000000017941 */ /* 0x000fea0003800000 */
.L_x_134:
        /* <DEDUP_REMOVED lines=12> */
.L_x_137:
[----:B------:R-:W-:Y:S05]  /*7900*/  BSYNC B1 ;  /* 0x0000000000017941 */ /* 0x000fea0003800000 */
.L_x_136:
        /* <DEDUP_REMOVED lines=12> */
.L_x_139:
[----:B------:R-:W-:Y:S05]  /*79d0*/  BSYNC B1 ;  /* 0x0000000000017941 */ /* 0x000fea0003800000 */
.L_x_138:
        /* <DEDUP_REMOVED lines=12> */
.L_x_141:
[----:B------:R-:W-:Y:S05]  /*7aa0*/  BSYNC B1 ;  /* 0x0000000000017941 */ /* 0x000fea0003800000 */
.L_x_140:
        /* <DEDUP_REMOVED lines=12> */
.L_x_143:
[----:B------:R-:W-:Y:S05]  /*7b70*/  BSYNC B1 ;  /* 0x0000000000017941 */ /* 0x000fea0003800000 */
.L_x_142:
        /* <DEDUP_REMOVED lines=12> */
.L_x_145:
[----:B------:R-:W-:Y:S05]  /*7c40*/  BSYNC B1 ;  /* 0x0000000000017941 */ /* 0x000fea0003800000 */
.L_x_144:
        /* <DEDUP_REMOVED lines=12> */
.L_x_147:
[----:B------:R-:W-:Y:S05]  /*7d10*/  BSYNC B1 ;  /* 0x0000000000017941 */ /* 0x000fea0003800000 */
.L_x_146:
        /* <DEDUP_REMOVED lines=12> */
.L_x_149:
[----:B------:R-:W-:Y:S05]  /*7de0*/  BSYNC B1 ;  /* 0x0000000000017941 */ /* 0x000fea0003800000 */
.L_x_148:
        /* <DEDUP_REMOVED lines=12> */
.L_x_151:
[----:B------:R-:W-:Y:S05]  /*7eb0*/  BSYNC B1 ;  /* 0x0000000000017941 */ /* 0x000fea0003800000 */
.L_x_150:
        /* <DEDUP_REMOVED lines=12> */
.L_x_153:
[----:B------:R-:W-:Y:S05]  /*7f80*/  BSYNC B1 ;  /* 0x0000000000017941 */ /* 0x000fea0003800000 */
.L_x_152:
        /* <DEDUP_REMOVED lines=12> */
.L_x_155:
[----:B------:R-:W-:Y:S05]  /*8050*/  BSYNC B1 ;  /* 0x0000000000017941 */ /* 0x000fea0003800000 */
.L_x_154:
        /* <DEDUP_REMOVED lines=12> */
.L_x_157:
[----:B------:R-:W-:Y:S05]  /*8120*/  BSYNC B1 ;  /* 0x0000000000017941 */ /* 0x000fea0003800000 */
.L_x_156:
        /* <DEDUP_REMOVED lines=12> */
.L_x_159:
[----:B------:R-:W-:Y:S05]  /*81f0*/  BSYNC B1 ;  /* 0x0000000000017941 */ /* 0x000fea0003800000 */
.L_x_158:
        /* <DEDUP_REMOVED lines=12> */
.L_x_161:
[----:B------:R-:W-:Y:S05]  /*82c0*/  BSYNC B1 ;  /* 0x0000000000017941 */ /* 0x000fea0003800000 */
.L_x_160:
        /* <DEDUP_REMOVED lines=12> */
.L_x_163:
[----:B------:R-:W-:Y:S05]  /*8390*/  BSYNC B1 ;  /* 0x0000000000017941 */ /* 0x000fea0003800000 */
.L_x_162:
        /* <DEDUP_REMOVED lines=12> */
.L_x_165:
[----:B------:R-:W-:Y:S05]  /*8460*/  BSYNC B1 ;  /* 0x0000000000017941 */ /* 0x000fea0003800000 */
.L_x_164:
        /* <DEDUP_REMOVED lines=12> */
.L_x_167:
[----:B------:R-:W-:Y:S05]  /*8530*/  BSYNC B1 ;  /* 0x0000000000017941 */ /* 0x000fea0003800000 */
.L_x_166:
        /* <DEDUP_REMOVED lines=12> */
.L_x_169:
[----:B------:R-:W-:Y:S05]  /*8600*/  BSYNC B1 ;  /* 0x0000000000017941 */ /* 0x000fea0003800000 */
.L_x_168:
        /* <DEDUP_REMOVED lines=12> */
.L_x_171:
[----:B------:R-:W-:Y:S05]  /*86d0*/  BSYNC B1 ;  /* 0x0000000000017941 */ /* 0x000fea0003800000 */
.L_x_170:
        /* <DEDUP_REMOVED lines=12> */
.L_x_173:
[----:B------:R-:W-:Y:S05]  /*87a0*/  BSYNC B1 ;  /* 0x0000000000017941 */ /* 0x000fea0003800000 */
.L_x_172:
        /* <DEDUP_REMOVED lines=12> */
.L_x_175:
[----:B------:R-:W-:Y:S05]  /*8870*/  BSYNC B1 ;  /* 0x0000000000017941 */ /* 0x000fea0003800000 */
.L_x_174:
        /* <DEDUP_REMOVED lines=12> */
.L_x_177:
[----:B------:R-:W-:Y:S05]  /*8940*/  BSYNC B1 ;  /* 0x0000000000017941 */ /* 0x000fea0003800000 */
.L_x_176:
        /* <DEDUP_REMOVED lines=12> */
.L_x_179:
[----:B------:R-:W-:Y:S05]  /*8a10*/  BSYNC B1 ;  /* 0x0000000000017941 */ /* 0x000fea0003800000 */
.L_x_178:
        /* <DEDUP_REMOVED lines=12> */
.L_x_181:
[----:B------:R-:W-:Y:S05]  /*8ae0*/  BSYNC B1 ;  /* 0x0000000000017941 */ /* 0x000fea0003800000 */
.L_x_180:
        /* <DEDUP_REMOVED lines=12> */
.L_x_183:
[----:B------:R-:W-:Y:S05]  /*8bb0*/  BSYNC B1 ;  /* 0x0000000000017941 */ /* 0x000fea0003800000 */
.L_x_182:
        /* <DEDUP_REMOVED lines=12> */
.L_x_185:
[----:B------:R-:W-:Y:S05]  /*8c80*/  BSYNC B1 ;  /* 0x0000000000017941 */ /* 0x000fea0003800000 */
.L_x_184:
        /* <DEDUP_REMOVED lines=12> */
.L_x_187:
[----:B------:R-:W-:Y:S05]  /*8d50*/  BSYNC B1 ;  /* 0x0000000000017941 */ /* 0x000fea0003800000 */
.L_x_186:
        /* <DEDUP_REMOVED lines=12> */
.L_x_189:
[----:B------:R-:W-:Y:S05]  /*8e20*/  BSYNC B1 ;  /* 0x0000000000017941 */ /* 0x000fea0003800000 */
.L_x_188:
        /* <DEDUP_REMOVED lines=12> */
.L_x_191:
[----:B------:R-:W-:Y:S05]  /*8ef0*/  BSYNC B1 ;  /* 0x0000000000017941 */ /* 0x000fea0003800000 */
.L_x_190:
        /* <DEDUP_REMOVED lines=12> */
.L_x_193:
[----:B------:R-:W-:Y:S05]  /*8fc0*/  BSYNC B1 ;  /* 0x0000000000017941 */ /* 0x000fea0003800000 */
.L_x_192:
        /* <DEDUP_REMOVED lines=12> */
.L_x_195:
[----:B------:R-:W-:Y:S05]  /*9090*/  BSYNC B1 ;  /* 0x0000000000017941 */ /* 0x000fea0003800000 */
.L_x_194:
        /* <DEDUP_REMOVED lines=12> */
.L_x_197:
[----:B------:R-:W-:Y:S05]  /*9160*/  BSYNC B1 ;  /* 0x0000000000017941 */ /* 0x000fea0003800000 */
.L_x_196:
        /* <DEDUP_REMOVED lines=12> */
.L_x_199:
[----:B------:R-:W-:Y:S05]  /*9230*/  BSYNC B1 ;  /* 0x0000000000017941 */ /* 0x000fea0003800000 */
.L_x_198:
        /* <DEDUP_REMOVED lines=12> */
.L_x_201:
[----:B------:R-:W-:Y:S05]  /*9300*/  BSYNC B1 ;  /* 0x0000000000017941 */ /* 0x000fea0003800000 */
.L_x_200:
        /* <DEDUP_REMOVED lines=12> */
.L_x_203:
[----:B------:R-:W-:Y:S05]  /*93d0*/  BSYNC B1 ;  /* 0x0000000000017941 */ /* 0x000fea0003800000 */
.L_x_202:
        /* <DEDUP_REMOVED lines=12> */
.L_x_205:
[----:B------:R-:W-:Y:S05]  /*94a0*/  BSYNC B1 ;  /* 0x0000000000017941 */ /* 0x000fea0003800000 */
.L_x_204:
        /* <DEDUP_REMOVED lines=12> */
.L_x_207:
[----:B------:R-:W-:Y:S05]  /*9570*/  BSYNC B1 ;  /* 0x0000000000017941 */ /* 0x000fea0003800000 */
.L_x_206:
        /* <DEDUP_REMOVED lines=12> */
.L_x_209:
[----:B------:R-:W-:Y:S05]  /*9640*/  BSYNC B1 ;  /* 0x0000000000017941 */ /* 0x000fea0003800000 */
.L_x_208:
        /* <DEDUP_REMOVED lines=12> */
.L_x_211:
[----:B------:R-:W-:Y:S05]  /*9710*/  BSYNC B1 ;  /* 0x0000000000017941 */ /* 0x000fea0003800000 */
.L_x_210:
        /* <DEDUP_REMOVED lines=12> */
.L_x_213:
[----:B------:R-:W-:Y:S05]  /*97e0*/  BSYNC B1 ;  /* 0x0000000000017941 */ /* 0x000fea0003800000 */
.L_x_212:
        /* <DEDUP_REMOVED lines=12> */
.L_x_215:
[----:B------:R-:W-:Y:S05]  /*98b0*/  BSYNC B1 ;  /* 0x0000000000017941 */ /* 0x000fea0003800000 */
.L_x_214:
        /* <DEDUP_REMOVED lines=12> */
.L_x_217:
[----:B------:R-:W-:Y:S05]  /*9980*/  BSYNC B1 ;  /* 0x0000000000017941 */ /* 0x000fea0003800000 */
.L_x_216:
        /* <DEDUP_REMOVED lines=12> */
.L_x_219:
[----:B------:R-:W-:Y:S05]  /*9a50*/  BSYNC B1 ;  /* 0x0000000000017941 */ /* 0x000fea0003800000 */
.L_x_218:
        /* <DEDUP_REMOVED lines=12> */
.L_x_221:
[----:B------:R-:W-:Y:S05]  /*9b20*/  BSYNC B1 ;  /* 0x0000000000017941 */ /* 0x000fea0003800000 */
.L_x_220:
        /* <DEDUP_REMOVED lines=12> */
.L_x_223:
[----:B------:R-:W-:Y:S05]  /*9bf0*/  BSYNC B1 ;  /* 0x0000000000017941 */ /* 0x000fea0003800000 */
.L_x_222:
        /* <DEDUP_REMOVED lines=12> */
.L_x_225:
[----:B------:R-:W-:Y:S05]  /*9cc0*/  BSYNC B1 ;  /* 0x0000000000017941 */ /* 0x000fea0003800000 */
.L_x_224:
        /* <DEDUP_REMOVED lines=12> */
.L_x_227:
[----:B------:R-:W-:Y:S05]  /*9d90*/  BSYNC B1 ;  /* 0x0000000000017941 */ /* 0x000fea0003800000 */
.L_x_226:
        /* <DEDUP_REMOVED lines=12> */
.L_x_229:
[----:B------:R-:W-:Y:S05]  /*9e60*/  BSYNC B1 ;  /* 0x0000000000017941 */ /* 0x000fea0003800000 */
.L_x_228:
        /* <DEDUP_REMOVED lines=12> */
.L_x_231:
[----:B------:R-:W-:Y:S05]  /*9f30*/  BSYNC B1 ;  /* 0x0000000000017941 */ /* 0x000fea0003800000 */
.L_x_230:
        /* <DEDUP_REMOVED lines=12> */
.L_x_233:
[----:B------:R-:W-:Y:S05]  /*a000*/  BSYNC B1 ;  /* 0x0000000000017941 */ /* 0x000fea0003800000 */
.L_x_232:
        /* <DEDUP_REMOVED lines=12> */
.L_x_235:
[----:B------:R-:W-:Y:S05]  /*a0d0*/  BSYNC B1 ;  /* 0x0000000000017941 */ /* 0x000fea0003800000 */
.L_x_234:
        /* <DEDUP_REMOVED lines=12> */
.L_x_237:
[----:B------:R-:W-:Y:S05]  /*a1a0*/  BSYNC B1 ;  /* 0x0000000000017941 */ /* 0x000fea0003800000 */
.L_x_236:
        /* <DEDUP_REMOVED lines=12> */
.L_x_239:
[----:B------:R-:W-:Y:S05]  /*a270*/  BSYNC B1 ;  /* 0x0000000000017941 */ /* 0x000fea0003800000 */
.L_x_238:
        /* <DEDUP_REMOVED lines=12> */
.L_x_241:
[----:B------:R-:W-:Y:S05]  /*a340*/  BSYNC B1 ;  /* 0x0000000000017941 */ /* 0x000fea0003800000 */
.L_x_240:
        /* <DEDUP_REMOVED lines=12> */
.L_x_243:
[----:B------:R-:W-:Y:S05]  /*a410*/  BSYNC B1 ;  /* 0x0000000000017941 */ /* 0x000fea0003800000 */
.L_x_242:
        /* <DEDUP_REMOVED lines=12> */
.L_x_245:
[----:B------:R-:W-:Y:S05]  /*a4e0*/  BSYNC B1 ;  /* 0x0000000000017941 */ /* 0x000fea0003800000 */
.L_x_244:
        /* <DEDUP_REMOVED lines=12> */
.L_x_247:
[----:B------:R-:W-:Y:S05]  /*a5b0*/  BSYNC B1 ;  /* 0x0000000000017941 */ /* 0x000fea0003800000 */
.L_x_246:
        /* <DEDUP_REMOVED lines=12> */
.L_x_249:
[----:B------:R-:W-:Y:S05]  /*a680*/  BSYNC B1 ;  /* 0x0000000000017941 */ /* 0x000fea0003800000 */
.L_x_248:
        /* <DEDUP_REMOVED lines=12> */
.L_x_251:
[----:B------:R-:W-:Y:S05]  /*a750*/  BSYNC B1 ;  /* 0x0000000000017941 */ /* 0x000fea0003800000 */
.L_x_250:
        /* <DEDUP_REMOVED lines=12> */
.L_x_253:
[----:B------:R-:W-:Y:S05]  /*a820*/  BSYNC B1 ;  /* 0x0000000000017941 */ /* 0x000fea0003800000 */
.L_x_252:
        /* <DEDUP_REMOVED lines=12> */
.L_x_255:
[----:B------:R-:W-:Y:S05]  /*a8f0*/  BSYNC B1 ;  /* 0x0000000000017941 */ /* 0x000fea0003800000 */
.L_x_254:
        /* <DEDUP_REMOVED lines=12> */
.L_x_257:
[----:B------:R-:W-:Y:S05]  /*a9c0*/  BSYNC B1 ;  /* 0x0000000000017941 */ /* 0x000fea0003800000 */
.L_x_256:
[----:B------:R-:W-:Y:S05]  /*a9d0*/  @P0 BRA `(.L_x_258) ;  /* 0x0000001c00300947 */ /* 0x000fea0003800000 */
[----:B-----5:R-:W-:-:S04]  /*a9e0*/  LOP3.LUT R0, R0, 0xff, RZ, 0xc0, !PT ;  /* 0x000000ff00007812 */ /* 0x020fc800078ec0ff */
[----:B------:R-:W-:-:S05]  /*a9f0*/  F2FP.F16.E4M3.UNPACK_B R0, R0 ;  /* 0x00000000ff00723e */ /* 0x000fca00020006ff */
[----:B------:R-:W-:-:S05]  /*aa00*/  HADD2.F32 R0, -RZ, R0.H0_H0 ;  /* 0x20000000ff007230 */ /* 0x000fca0000004100 */
[----:B0-----:R-:W-:-:S04]  /*aa10*/  FMUL R3, R0, UR40 ;  /* 0x0000002800037c20 */ /* 0x001fc80008400000 */
[----:B------:R-:W-:-:S05]  /*aa20*/  FFMA R3, R224, UR41, R3 ;  /* 0x00000029e0037c23 */ /* 0x000fca0008000003 */
[----:B------:R-:W-:-:S05]  /*aa30*/  F2FP.SATFINITE.E4M3.F32.PACK_AB_MERGE_C R3, RZ, R3, RZ ;  /* 0x00000003ff03723e */ /* 0x000fca00048070ff */
[----:B------:R0:W-:Y:S01]  /*aa40*/  STG.E.U8 desc[UR48][R30.64+0x69], R3 ;  /* 0x000069031e007986 */ /* 0x0001e2000c101130 */
[----:B------:R-:W-:Y:S05]  /*aa50*/  BRA `(.L_x_258) ;  /* 0x0000001c00107947 */ /* 0x000fea0003800000 */
.L_x_33:
[----:B------:R-:W-:Y:S01]  /*aa60*/  ISETP.GE.AND P3, PT, R42, 0x1, PT ;  /* 0x000000012a00780c */ /* 0x000fe20003f66270 */
[----:B------:R-:W-:Y:S01]  /*aa70*/  FMUL R0, R0, UR41 ;  /* 0x0000002900007c20 */ /* 0x000fe20008400000 */
[----:B------:R-:W-:Y:S01]  /*aa80*/  FMUL R2, R2, UR41 ;  /* 0x0000002902027c20 */ /* 0x000fe20008400000 */
[----:B------:R-:W-:Y:S01]  /*aa90*/  ISETP.GE.AND P2, PT, R42, 0x9, PT ;  /* 0x000000092a00780c */ /* 0x000fe20003f46270 */
[----:B------:R-:W-:Y:S01]  /*aaa0*/  FMUL R3, R3, UR41 ;  /* 0x0000002903037c20 */ /* 0x000fe20008400000 */
[C---:B------:R-:W-:Y:S01]  /*aab0*/  ISETP.LT.OR P0, PT, R41.reuse, 0x1, !P3 ;  /* 0x000000012900780c */ /* 0x040fe20005f01670 */
[----:B------:R-:W-:Y:S01]  /*aac0*/  FMUL R4, R4, UR41 ;  /* 0x0000002904047c20 */ /* 0x000fe20008400000 */
[----:B------:R-:W-:Y:S01]  /*aad0*/  ISETP.LT.OR P6, PT, R41, 0x2, !P3 ;  /* 0x000000022900780c */ /* 0x000fe20005fc1670 */
[----:B------:R-:W-:Y:S01]  /*aae0*/  FMUL R5, R5, UR41 ;  /* 0x0000002905057c20 */ /* 0x000fe20008400000 */
[----:B------:R-:W-:Y:S01]  /*aaf0*/  F2FP.SATFINITE.E4M3.F32.PACK_AB_MERGE_C R33, RZ, R0, RZ ;  /* 0x00000000ff21723e */ /* 0x000fe200048070ff */
[----:B------:R-:W-:Y:S01]  /*ab00*/  FMUL R6, R6, UR41 ;  /* 0x0000002906067c20 */ /* 0x000fe20008400000 */
[----:B------:R-:W-:Y:S01]  /*ab10*/  F2FP.SATFINITE.E4M3.F32.PACK_AB_MERGE_C R35, RZ, R2, RZ ;  /* 0x00000002ff23723e */ /* 0x000fe200048070ff */
[----:B------:R-:W-:Y:S01]  /*ab20*/  FMUL R7, R7, UR41 ;  /* 0x0000002907077c20 */ /* 0x000fe20008400000 */
[C---:B------:R-:W-:Y:S01]  /*ab30*/  ISETP.LT.OR P1, PT, R41.reuse, 0x2, !P2 ;  /* 0x000000022900780c */ /* 0x040fe20005721670 */
[----:B------:R-:W-:Y:S01]  /*ab40*/  FMUL R8, R8, UR41 ;  /* 0x0000002908087c20 */ /* 0x000fe20008400000 */
[----:B------:R-:W-:Y:S01]  /*ab50*/  ISETP.LT.OR P5, PT, R41, 0x9, !P3 ;  /* 0x000000092900780c */ /* 0x000fe20005fa1670 */
[----:B------:R-:W-:Y:S01]  /*ab60*/  FMUL R9, R9, UR41 ;  /* 0x0000002909097c20 */ /* 0x000fe20008400000 */
[----:B------:R-:W-:Y:S01]  /*ab70*/  F2FP.SATFINITE.E4M3.F32.PACK_AB_MERGE_C R3, RZ, R3, RZ ;  /* 0x00000003ff03723e */ /* 0x000fe200048070ff */
[----:B------:R0:W-:Y:S01]  /*ab80*/  @!P0 STG.E.U8 desc[UR48][R24.64], R33 ;  /* 0x0000002118008986 */ /* 0x0001e2000c101130 */
[C---:B------:R-:W-:Y:S01]  /*ab90*/  ISETP.LT.OR P0, PT, R41.reuse, 0x1, !P2 ;  /* 0x000000012900780c */ /* 0x040fe20005701670 */
[----:B------:R-:W-:Y:S01]  /*aba0*/  FMUL R10, R10, UR41 ;  /* 0x000000290a0a7c20 */ /* 0x000fe20008400000 */
[----:B------:R-:W-:Y:S01]  /*abb0*/  F2FP.SATFINITE.E4M3.F32.PACK_AB_MERGE_C R5, RZ, R5, RZ ;  /* 0x00000005ff05723e */ /* 0x000fe200048070ff */
[----:B------:R-:W-:Y:S01]  /*abc0*/  @!P6 STG.E.U8 desc[UR48][R24.64+0x1], R35 ;  /* 0x000001231800e986 */ /* 0x000fe2000c101130 */
[----:B------:R-:W-:Y:S01]  /*abd0*/  ISETP.LT.OR P6, PT, R41, 0xa, !P3 ;  /* 0x0000000a2900780c */ /* 0x000fe20005fc1670 */
[----:B------:R-:W-:Y:S01]  /*abe0*/  FMUL R11, R11, UR41 ;  /* 0x000000290b0b7c20 */ /* 0x000fe20008400000 */
[----:B------:R-:W-:Y:S01]  /*abf0*/  F2FP.SATFINITE.E4M3.F32.PACK_AB_MERGE_C R37, RZ, R6, RZ ;  /* 0x00000006ff25723e */ /* 0x000fe200048070ff */
[----:B------:R-:W-:Y:S01]  /*ac00*/  FMUL R12, R12, UR41 ;  /* 0x000000290c0c7c20 */ /* 0x000fe20008400000 */
[----:B------:R-:W-:Y:S01]  /*ac10*/  F2FP.SATFINITE.E4M3.F32.PACK_AB_MERGE_C R7, RZ, R7, RZ ;  /* 0x00000007ff07723e */ /* 0x000fe200048070ff */
[----:B------:R-:W-:Y:S01]  /*ac20*/  FMUL R13, R13, UR41 ;  /* 0x000000290d0d7c20 */ /* 0x000fe20008400000 */
[----:B------:R-:W-:Y:S01]  /*ac30*/  F2FP.SATFINITE.E4M3.F32.PACK_AB_MERGE_C R9, RZ, R9, RZ ;  /* 0x00000009ff09723e */ /* 0x000fe200048070ff */
[----:B------:R-:W-:Y:S01]  /*ac40*/  FMUL R14, R14, UR41 ;  /* 0x000000290e0e7c20 */ /* 0x000fe20008400000 */
[----:B0-----:R-:W-:Y:S01]  /*ac50*/  F2FP.SATFINITE.E4M3.F32.PACK_AB_MERGE_C R33, RZ, R4, RZ ;  /* 0x00000004ff21723e */ /* 0x001fe200048070ff */
[----:B------:R0:W-:Y:S01]  /*ac60*/  @!P0 STG.E.U8 desc[UR48][R26.64], R3 ;  /* 0x000000031a008986 */ /* 0x0001e2000c101130 */
[----:B------:R-:W-:Y:S01]  /*ac70*/  ISETP.LT.OR P0, PT, R41, 0x9, !P2 ;  /* 0x000000092900780c */ /* 0x000fe20005701670 */
[----:B------:R-:W-:Y:S01]  /*ac80*/  FMUL R15, R15, UR41 ;  /* 0x000000290f0f7c20 */ /* 0x000fe20008400000 */
[----:B------:R-:W-:Y:S01]  /*ac90*/  F2FP.SATFINITE.E4M3.F32.PACK_AB_MERGE_C R11, RZ, R11, RZ ;  /* 0x0000000bff0b723e */ /* 0x000fe200048070ff */
[----:B------:R-:W-:Y:S01]  /*aca0*/  @!P1 STG.E.U8 desc[UR48][R26.64+0x1], R33 ;  /* 0x000001211a009986 */ /* 0x000fe2000c101130 */
[----:B------:R-:W-:Y:S01]  /*acb0*/  ISETP.GE.AND P1, PT, R42, 0x81, PT ;  /* 0x000000812a00780c */ /* 0x000fe20003f26270 */
[----:B------:R-:W-:Y:S01]  /*acc0*/  FMUL R16, R16, UR41 ;  /* 0x0000002910107c20 */ /* 0x000fe20008400000 */
[----:B------:R-:W-:Y:S01]  /*acd0*/  F2FP.SATFINITE.E4M3.F32.PACK_AB_MERGE_C R13, RZ, R13, RZ ;  /* 0x0000000dff0d723e */ /* 0x000fe200048070ff */
[----:B------:R1:W-:Y:S01]  /*ace0*/  @!P5 STG.E.U8 desc[UR48][R24.64+0x8], R5 ;  /* 0x000008051800d986 */ /* 0x0003e2000c101130 */
[----:B------:R-:W-:Y:S01]  /*acf0*/  ISETP.LT.OR P5, PT, R41, 0xa, !P2 ;  /* 0x0000000a2900780c */ /* 0x000fe200057a1670 */
[----:B------:R-:W-:Y:S01]  /*ad00*/  FMUL R17, R17, UR41 ;  /* 0x0000002911117c20 */ /* 0x000fe20008400000 */
[----:B------:R-:W-:Y:S01]  /*ad10*/  F2FP.SATFINITE.E4M3.F32.PACK_AB_MERGE_C R15, RZ, R15, RZ ;  /* 0x0000000fff0f723e */ /* 0x000fe200048070ff */
[----:B------:R-:W-:Y:S01]  /*ad20*/  @!P6 STG.E.U8 desc[UR48][R24.64+0x9], R37 ;  /* 0x000009251800e986 */ /* 0x000fe2000c101130 */
[----:B------:R-:W-:Y:S01]  /*ad30*/  ISETP.LT.OR P6, PT, R41, 0x1, !P1 ;  /* 0x000000012900780c */ /* 0x000fe20004fc1670 */
[----:B------:R-:W-:Y:S01]  /*ad40*/  FMUL R18, R18, UR41 ;  /* 0x0000002912127c20 */ /* 0x000fe20008400000 */
[----:B0-----:R-:W-:Y:S01]  /*ad50*/  F2FP.SATFINITE.E4M3.F32.PACK_AB_MERGE_C R3, RZ, R8, RZ ;  /* 0x00000008ff03723e */ /* 0x001fe200048070ff */
[----:B------:R-:W-:Y:S01]  /*ad60*/  @!P0 STG.E.U8 desc[UR48][R26.64+0x8], R7 ;  /* 0x000008071a008986 */ /* 0x000fe2000c101130 */
[----:B------:R-:W-:Y:S01]  /*ad70*/  ISETP.GE.AND P0, PT, R42, 0x89, PT ;  /* 0x000000892a00780c */ /* 0x000fe20003f06270 */
[----:B------:R-:W-:Y:S01]  /*ad80*/  FMUL R19, R19, UR41 ;  /* 0x0000002913137c20 */ /* 0x000fe20008400000 */
[----:B------:R-:W-:Y:S01]  /*ad90*/  F2FP.SATFINITE.E4M3.F32.PACK_AB_MERGE_C R17, RZ, R17, RZ ;  /* 0x00000011ff11723e */ /* 0x000fe200048070ff */
[----:B------:R-:W-:Y:S01]  /*ada0*/  FMUL R20, R20, UR41 ;  /* 0x0000002914147c20 */ /* 0x000fe20008400000 */
[----:B-1----:R-:W-:Y:S01]  /*adb0*/  F2FP.SATFINITE.E4M3.F32.PACK_AB_MERGE_C R5, RZ, R10, RZ ;  /* 0x0000000aff05723e */ /* 0x002fe200048070ff */
[----:B------:R0:W-:Y:S01]  /*adc0*/  @!P5 STG.E.U8 desc[UR48][R26.64+0x9], R3 ;  /* 0x000009031a00d986 */ /* 0x0001e2000c101130 */
[----:B------:R-:W-:Y:S01]  /*add0*/  ISETP.LT.OR P5, PT, R41, 0x2, !P1 ;  /* 0x000000022900780c */ /* 0x000fe20004fa1670 */
[----:B------:R-:W-:Y:S01]  /*ade0*/  FMUL R21, R21, UR41 ;  /* 0x0000002915157c20 */ /* 0x000fe20008400000 */
[----:B------:R-:W-:Y:S01]  /*adf0*/  F2FP.SATFINITE.E4M3.F32.PACK_AB_MERGE_C R19, RZ, R19, RZ ;  /* 0x00000013ff13723e */ /* 0x000fe200048070ff */
[----:B------:R-:W-:Y:S01]  /*ae00*/  @!P6 STG.E.U8 desc[UR48][R28.64], R9 ;  /* 0x000000091c00e986 */ /* 0x000fe2000c101130 */
[----:B------:R-:W-:Y:S01]  /*ae10*/  ISETP.LT.OR P6, PT, R41, 0x1, !P0 ;  /* 0x000000012900780c */ /* 0x000fe200047c1670 */
[----:B------:R-:W-:Y:S01]  /*ae20*/  FMUL R22, R22, UR41 ;  /* 0x0000002916167c20 */ /* 0x000fe20008400000 */
[----:B------:R-:W-:Y:S01]  /*ae30*/  F2FP.SATFINITE.E4M3.F32.PACK_AB_MERGE_C R21, RZ, R21, RZ ;  /* 0x00000015ff15723e */ /* 0x000fe200048070ff */
[----:B------:R-:W-:Y:S01]  /*ae40*/  FMUL R23, R23, UR41 ;  /* 0x0000002917177c20 */ /* 0x000fe20008400000 */
[----:B------:R-:W-:Y:S01]  /*ae50*/  FMUL R136, R136, UR41 ;  /* 0x0000002988887c20 */ /* 0x000fe20008400000 */
[----:B------:R-:W-:Y:S01]  /*ae60*/  FMUL R137, R137, UR41 ;  /* 0x0000002989897c20 */ /* 0x000fe20008400000 */
[----:B------:R-:W-:Y:S01]  /*ae70*/  FMUL R138, R138, UR41 ;  /* 0x000000298a8a7c20 */ /* 0x000fe20008400000 */
[----:B0-----:R-:W-:Y:S01]  /*ae80*/  F2FP.SATFINITE.E4M3.F32.PACK_AB_MERGE_C R3, RZ, R12, RZ ;  /* 0x0000000cff03723e */ /* 0x001fe200048070ff */
[----:B------:R-:W-:Y:S01]  /*ae90*/  FMUL R139, R139, UR41 ;  /* 0x000000298b8b7c20 */ /* 0x000fe20008400000 */
        /* <DEDUP_REMOVED lines=185> */
[----:B------:R-:W-:Y:S01]  /*ba30*/  FMUL R218, R218, UR41 ;  /* 0x00000029dada7c20 */ /* 0x000fe20008400000 */
[----:B------:R-:W-:Y:S01]  /*ba40*/  @!P6 STG.E.U8 desc[UR48][R24.64+0x28], R149 ;  /* 0x000028951800e986 */ /* 0x000fe2000c101130 */
[----:B------:R-:W-:Y:S01]  /*ba50*/  ISETP.LT.OR P6, PT, R41, 0x29, !P2 ;  /* 0x000000292900780c */ /* 0x000fe200057c1670 */
[----:B------:R-:W-:Y:S01]  /*ba60*/  FMUL R219, R219, UR41 ;  /* 0x00000029dbdb7c20 */ /* 0x000fe20008400000 */
[----:B------:R-:W-:Y:S01]  /*ba70*/  F2FP.SATFINITE.E4M3.F32.PACK_AB_MERGE_C R215, RZ, R215, RZ ;  /* 0x000000d7ffd7723e */ /* 0x000fe200048070ff */
[----:B------:R-:W-:Y:S01]  /*ba80*/  FMUL R220, R220, UR41 ;  /* 0x00000029dcdc7c20 */ /* 0x000fe20008400000 */
[----:B------:R-:W-:Y:S01]  /*ba90*/  F2FP.SATFINITE.E4M3.F32.PACK_AB_MERGE_C R217, RZ, R217, RZ ;  /* 0x000000d9ffd9723e */ /* 0x000fe200048070ff */
        /* <DEDUP_REMOVED lines=9> */
[----:B------:R-:W-:-:S02]  /*bb30*/  ISETP.LT.OR P6, PT, R41, 0x21, !P1 ;  /* 0x000000212900780c */ /* 0x000fc40004fc1670 */
[----:B------:R-:W-:Y:S02]  /*bb40*/  F2FP.SATFINITE.E4M3.F32.PACK_AB_MERGE_C R221, RZ, R221, RZ ;  /* 0x000000ddffdd723e */ /* 0x000fe400048070ff */
[----:B------:R-:W-:Y:S02]  /*bb50*/  F2FP.SATFINITE.E4M3.F32.PACK_AB_MERGE_C R223, RZ, R223, RZ ;  /* 0x000000dfffdf723e */ /* 0x000fe400048070ff */
[----:B------:R-:W-:Y:S02]  /*bb60*/  F2FP.SATFINITE.E4M3.F32.PACK_AB_MERGE_C R7, RZ, R224, RZ ;  /* 0x000000e0ff07723e */ /* 0x000fe400048070ff */
[----:B0-----:R-:W-:Y:S01]  /*bb70*/  F2FP.SATFINITE.E4M3.F32.PACK_AB_MERGE_C R5, RZ, R154, RZ ;  /* 0x0000009aff05723e */ /* 0x001fe200048070ff */
[----:B------:R0:W-:Y:S01]  /*bb80*/  @!P5 STG.E.U8 desc[UR48][R26.64+0x29], R3 ;  /* 0x000029031a00d986 */ /* 0x0001e2000c101130 */
[----:B------:R-:W-:-:S03]  /*bb90*/  ISETP.LT.OR P5, PT, R41, 0x22, !P1 ;  /* 0x000000222900780c */ /* 0x000fc60004fa1670 */
[----:B------:R-:W-:Y:S01]  /*bba0*/  @!P6 STG.E.U8 desc[UR48][R28.64+0x20], R153 ;  /* 0x000020991c00e986 */ /* 0x000fe2000c101130 */
[----:B------:R-:W-:Y:S02]  /*bbb0*/  ISETP.LT.OR P6, PT, R41, 0x21, !P0 ;  /* 0x000000212900780c */ /* 0x000fe400047c1670 */
[----:B0-----:R-:W-:-:S07]  /*bbc0*/  F2FP.SATFINITE.E4M3.F32.PACK_AB_MERGE_C R3, RZ, R156, RZ ;  /* 0x0000009cff03723e */ /* 0x001fce00048070ff */
        /* <DEDUP_REMOVED lines=143> */
[C---:B------:R-:W-:Y:S02]  /*c4c0*/  ISETP.LT.OR P6, PT, R41.reuse, 0x69, !P3 ;  /* 0x000000692900780c */ /* 0x040fe40005fc1670 */
[----:B------:R-:W-:Y:S02]  /*c4d0*/  ISETP.LT.OR P3, PT, R41, 0x6a, !P3 ;  /* 0x0000006a2900780c */ /* 0x000fe40005f61670 */
[----:B0-----:R-:W-:-:S05]  /*c4e0*/  F2FP.SATFINITE.E4M3.F32.PACK_AB_MERGE_C R5, RZ, R214, RZ ;  /* 0x000000d6ff05723e */ /* 0x001fca00048070ff */
[----:B------:R0:W-:Y:S01]  /*c4f0*/  @!P5 STG.E.U8 desc[UR48][R26.64+0x61], R3 ;  /* 0x000061031a00d986 */ /* 0x0001e2000c101130 */
[C---:B------:R-:W-:Y:S02]  /*c500*/  ISETP.LT.OR P5, PT, R41.reuse, 0x69, !P2 ;  /* 0x000000692900780c */ /* 0x040fe400057a1670 */
[C---:B------:R-:W-:Y:S01]  /*c510*/  ISETP.LT.OR P2, PT, R41.reuse, 0x6a, !P2 ;  /* 0x0000006a2900780c */ /* 0x040fe20005741670 */
[----:B------:R-:W-:Y:S01]  /*c520*/  @!P6 STG.E.U8 desc[UR48][R24.64+0x68], R213 ;  /* 0x000068d51800e986 */ /* 0x000fe2000c101130 */
[----:B------:R-:W-:-:S03]  /*c530*/  ISETP.LT.OR P6, PT, R41, 0x61, !P1 ;  /* 0x000000612900780c */ /* 0x000fc60004fc1670 */
[----:B------:R1:W-:Y:S01]  /*c540*/  @!P3 STG.E.U8 desc[UR48][R24.64+0x69], R5 ;  /* 0x000069051800b986 */ /* 0x0003e2000c101130 */
[----:B------:R-:W-:Y:S02]  /*c550*/  ISETP.LT.OR P3, PT, R41, 0x62, !P1 ;  /* 0x000000622900780c */ /* 0x000fe40004f61670 */
[----:B0-----:R-:W-:-:S03]  /*c560*/  F2FP.SATFINITE.E4M3.F32.PACK_AB_MERGE_C R3, RZ, R216, RZ ;  /* 0x000000d8ff03723e */ /* 0x001fc600048070ff */
[----:B------:R-:W-:Y:S01]  /*c570*/  @!P5 STG.E.U8 desc[UR48][R26.64+0x68], R215 ;  /* 0x000068d71a00d986 */ /* 0x000fe2000c101130 */
[----:B------:R-:W-:-:S03]  /*c580*/  ISETP.LT.OR P5, PT, R41, 0x61, !P0 ;  /* 0x000000612900780c */ /* 0x000fc600047a1670 */
[----:B------:R0:W-:Y:S01]  /*c590*/  @!P2 STG.E.U8 desc[UR48][R26.64+0x69], R3 ;  /* 0x000069031a00a986 */ /* 0x0001e2000c101130 */
[C---:B------:R-:W-:Y:S02]  /*c5a0*/  ISETP.LT.OR P2, PT, R41.reuse, 0x69, !P1 ;  /* 0x000000692900780c */ /* 0x040fe40004f41670 */
[----:B-1----:R-:W-:Y:S01]  /*c5b0*/  F2FP.SATFINITE.E4M3.F32.PACK_AB_MERGE_C R5, RZ, R218, RZ ;  /* 0x000000daff05723e */ /* 0x002fe200048070ff */
[----:B------:R-:W-:Y:S01]  /*c5c0*/  @!P6 STG.E.U8 desc[UR48][R28.64+0x60], R217 ;  /* 0x000060d91c00e986 */ /* 0x000fe2000c101130 */
[C---:B------:R-:W-:Y:S02]  /*c5d0*/  ISETP.LT.OR P6, PT, R41.reuse, 0x62, !P0 ;  /* 0x000000622900780c */ /* 0x040fe400047c1670 */
[C---:B------:R-:W-:Y:S01]  /*c5e0*/  ISETP.LT.OR P1, PT, R41.reuse, 0x6a, !P1 ;  /* 0x0000006a2900780c */ /* 0x040fe20004f21670 */
[----:B------:R1:W-:Y:S01]  /*c5f0*/  @!P3 STG.E.U8 desc[UR48][R28.64+0x61], R5 ;  /* 0x000061051c00b986 */ /* 0x0003e2000c101130 */
[C---:B------:R-:W-:Y:S02]  /*c600*/  ISETP.LT.OR P3, PT, R41.reuse, 0x69, !P0 ;  /* 0x000000692900780c */ /* 0x040fe40004761670 */
[----:B------:R-:W-:Y:S01]  /*c610*/  ISETP.LT.OR P0, PT, R41, 0x6a, !P0 ;  /* 0x0000006a2900780c */ /* 0x000fe20004701670 */
[----:B------:R2:W-:Y:S01]  /*c620*/  @!P5 STG.E.U8 desc[UR48][R30.64+0x60], R219 ;  /* 0x000060db1e00d986 */ /* 0x0005e2000c101130 */
[----:B0-----:R-:W-:-:S05]  /*c630*/  F2FP.SATFINITE.E4M3.F32.PACK_AB_MERGE_C R3, RZ, R220, RZ ;  /* 0x000000dcff03723e */ /* 0x001fca00048070ff */
[----:B------:R2:W-:Y:S01]  /*c640*/  @!P6 STG.E.U8 desc[UR48][R30.64+0x61], R3 ;  /* 0x000061031e00e986 */ /* 0x0005e2000c101130 */
[----:B-1----:R-:W-:-:S03]  /*c650*/  F2FP.SATFINITE.E4M3.F32.PACK_AB_MERGE_C R5, RZ, R222, RZ ;  /* 0x000000deff05723e */ /* 0x002fc600048070ff */
[----:B------:R2:W-:Y:S04]  /*c660*/  @!P2 STG.E.U8 desc[UR48][R28.64+0x68], R221 ;  /* 0x000068dd1c00a986 */ /* 0x0005e8000c101130 */
[----:B------:R2:W-:Y:S04]  /*c670*/  @!P1 STG.E.U8 desc[UR48][R28.64+0x69], R5 ;  /* 0x000069051c009986 */ /* 0x0005e8000c101130 */
[----:B------:R2:W-:Y:S04]  /*c680*/  @!P3 STG.E.U8 desc[UR48][R30.64+0x68], R223 ;  /* 0x000068df1e00b986 */ /* 0x0005e8000c101130 */
[----:B------:R2:W-:Y:S02]  /*c690*/  @!P0 STG.E.U8 desc[UR48][R30.64+0x69], R7 ;  /* 0x000069071e008986 */ /* 0x0005e4000c101130 */
.L_x_258:
[----:B------:R-:W-:Y:S05]  /*c6a0*/  BSYNC B0 ;  /* 0x0000000000007941 */ /* 0x000fea0003800000 */
.L_x_32:
[----:B0-2---:R-:W2:Y:S04]  /*c6b0*/  LDL.LU R3, [R1] ;  /* 0x0000000001037983 */ /* 0x005ea80000300800 */
[----:B------:R-:W2:Y:S01]  /*c6c0*/  LDL.LU R2, [R1+0x4] ;  /* 0x0000040001027983 */ /* 0x000ea20000300800 */
[----:B------:R-:W-:Y:S01]  /*c6d0*/  ULDC UR12, c[0x0][0xc] ;  /* 0x00000300000c7ab9 */ /* 0x000fe20000000800 */
[----:B------:R-:W-:Y:S01]  /*c6e0*/  ULDC UR13, c[0x0][0x10] ;  /* 0x00000400000d7ab9 */ /* 0x000fe20000000800 */
[----:B----4-:R-:W2:Y:S01]  /*c6f0*/  LDC R5, c[0x0][0x14] ;  /* 0x00000500ff057b82 */ /* 0x010ea20000000800 */
[----:B------:R-:W-:Y:S01]  /*c700*/  UIMAD.WIDE.U32 UR12, UR12, UR13, URZ ;  /* 0x0000000d0c0c72a5 */ /* 0x000fe2000f8e003f */
[----:B-----5:R-:W-:Y:S01]  /*c710*/  PRMT R0, RZ, 0x7610, R0 ;  /* 0x00007610ff007816 */ /* 0x020fe20000000000 */
[----:B------:R-:W-:-:S04]  /*c720*/  UMOV UR42, 0xffffffff ;  /* 0xffffffff002a7882 */ /* 0x000fc80000000000 */
[----:B--2---:R-:W-:-:S04]  /*c730*/  IMAD.WIDE.U32 R2, R5, UR12, R2 ;  /* 0x0000000c05027c25 */ /* 0x004fc8000f8e0002 */
[----:B------:R-:W-:Y:S01]  /*c740*/  IMAD R5, R5, UR13, RZ ;  /* 0x0000000d05057c24 */ /* 0x000fe2000f8e02ff */
[----:B------:R-:W-:Y:S01]  /*c750*/  ULDC.64 UR12, c[0x0][0x650] ;  /* 0x00019400000c7ab9 */ /* 0x000fe20000000a00 */
[----:B------:R-:W-:Y:S01]  /*c760*/  IMAD.MOV.U32 R19, RZ, RZ, R2 ;  /* 0x000000ffff137224 */ /* 0x000fe200078e0002 */
[----:B------:R-:W-:Y:S01]  /*c770*/  ISETP.GE.U32.AND P0, PT, R2, UR12, PT ;  /* 0x0000000c02007c0c */ /* 0x000fe2000bf06070 */
[----:B------:R-:W-:Y:S02]  /*c780*/  IMAD.IADD R22, R3, 0x1, R5 ;  /* 0x0000000103167824 */ /* 0x000fe400078e0205 */
[----:B------:R-:W-:-:S03]  /*c790*/  IMAD.MOV.U32 R2, RZ, RZ, -0x1 ;  /* 0xffffffffff027424 */ /* 0x000fc600078e00ff */
[----:B------:R0:W-:Y:S01]  /*c7a0*/  STL [R1], R22 ;  /* 0x0000001601007387 */ /* 0x0001e20000100800 */
[----:B------:R-:W-:-:S03]  /*c7b0*/  ISETP.GE.U32.AND.EX P0, PT, R22, UR13, PT, P0 ;  /* 0x0000000d16007c0c */ /* 0x000fc6000bf06100 */
[----:B------:R0:W-:Y:S04]  /*c7c0*/  STL [R1+0x4], R19 ;  /* 0x0000041301007387 */ /* 0x0001e80000100800 */
[----:B------:R0:W-:Y:S06]  /*c7d0*/  STL [R1+0xc], R2 ;  /* 0x00000c0201007387 */ /* 0x0001ec0000100800 */
[----:B------:R-:W-:Y:S05]  /*c7e0*/  @P0 BRA `(.L_x_259) ;  /* 0x00000004006c0947 */ /* 0x000fea0003800000 */
[----:B------:R-:W2:Y:S01]  /*c7f0*/  S2R R14, SR_CTAID.X ;  /* 0x00000000000e7919 */ /* 0x000ea20000002500 */
[----:B------:R-:W4:Y:S01]  /*c800*/  LDC.64 R8, c[0x0][0x628] ;  /* 0x00018a00ff087b82 */ /* 0x000f220000000a00 */
[----:B------:R-:W-:Y:S01]  /*c810*/  ULDC UR6, c[0x0][0x150] ;  /* 0x0000540000067ab9 */ /* 0x000fe20000000800 */
[----:B------:R-:W-:Y:S01]  /*c820*/  IMAD.MOV.U32 R6, RZ, RZ, R19 ;  /* 0x000000ffff067224 */ /* 0x000fe200078e0013 */
[----:B------:R-:W0:Y:S01]  /*c830*/  S2R R16, SR_CTAID.Y ;  /* 0x0000000000107919 */ /* 0x000e220000002600 */
[----:B------:R-:W-:-:S04]  /*c840*/  IMAD.MOV.U32 R7, RZ, RZ, R22 ;  /* 0x000000ffff077224 */ /* 0x000fc800078e0016 */
[----:B------:R-:W0:Y:S08]  /*c850*/  LDC R17, c[0x0][0x144] ;  /* 0x00005100ff117b82 */ /* 0x000e300000000800 */
[----:B------:R-:W0:Y:S08]  /*c860*/  LDC R10, c[0x0][0x630] ;  /* 0x00018c00ff0a7b82 */ /* 0x000e300000000800 */
[----:B------:R-:W0:Y:S01]  /*c870*/  LDC.64 R12, c[0x0][0x620] ;  /* 0x00018800ff0c7b82 */ /* 0x000e220000000a00 */
[----:B----4-:R-:W-:-:S04]  /*c880*/  ISETP.NE.U32.AND P0, PT, R8, RZ, PT ;  /* 0x000000ff0800720c */ /* 0x010fc80003f05070 */
[----:B------:R-:W-:Y:S02]  /*c890*/  ISETP.NE.AND.EX P0, PT, R9, RZ, PT, P0 ;  /* 0x000000ff0900720c */ /* 0x000fe40003f05300 */
[----:B--2---:R-:W-:-:S05]  /*c8a0*/  I2FP.F32.U32 R0, R14 ;  /* 0x0000000e00007245 */ /* 0x004fca0000201000 */
[----:B------:R-:W-:-:S04]  /*c8b0*/  FMUL R0, R0, UR6 ;  /* 0x0000000600007c20 */ /* 0x000fc80008400000 */
[----:B------:R2:W4:Y:S02]  /*c8c0*/  F2I.U32.TRUNC.NTZ R15, R0 ;  /* 0x00000000000f7305 */ /* 0x000524000020f000 */
[----:B------:R-:W-:Y:S05]  /*c8d0*/  @!P0 BRA `(.L_x_260) ;  /* 0x0000000000288947 */ /* 0x000fea0003800000 */
[----:B--2---:R-:W2:Y:S02]  /*c8e0*/  LDC R0, c[0x0][0x634] ;  /* 0x00018d00ff007b82 */ /* 0x004ea40000000800 */
[----:B--2---:R-:W-:-:S05]  /*c8f0*/  IADD3 R7, P0, R19, R0, RZ ;  /* 0x0000000013077210 */ /* 0x004fca0007f1e0ff */
[----:B------:R-:W-:-:S04]  /*c900*/  IMAD.X R11, RZ, RZ, R22, P0 ;  /* 0x000000ffff0b7224 */ /* 0x000fc800000e0616 */
[----:B0-----:R-:W-:-:S04]  /*c910*/  IMAD.WIDE.U32 R2, R11, R8, RZ ;  /* 0x000000080b027225 */ /* 0x001fc800078e00ff */
[----:B------:R-:W-:-:S04]  /*c920*/  IMAD.WIDE.U32 R4, P0, R7, R9, R2 ;  /* 0x0000000907047225 */ /* 0x000fc80007800002 */
[----:B------:R-:W-:-:S04]  /*c930*/  IMAD.WIDE.U32 R2, R7, R8, RZ ;  /* 0x0000000807027225 */ /* 0x000fc800078e00ff */
[----:B------:R-:W-:Y:S01]  /*c940*/  IMAD.X R7, RZ, RZ, RZ, P0 ;  /* 0x000000ffff077224 */ /* 0x000fe200000e06ff */
[----:B------:R-:W-:Y:S01]  /*c950*/  IADD3 RZ, P0, R3, R4, RZ ;  /* 0x0000000403ff7210 */ /* 0x000fe20007f1e0ff */
[----:B------:R-:W-:-:S04]  /*c960*/  IMAD.MOV.U32 R6, RZ, RZ, R5 ;  /* 0x000000ffff067224 */ /* 0x000fc800078e0005 */
[----:B------:R-:W-:-:S08]  /*c970*/  IMAD.WIDE.U32.X R6, R11, R9, R6, P0 ;  /* 0x000000090b067225 */ /* 0x000fd000000e0406 */
.L_x_260:
[-CC-:B01----:R-:W-:Y:S01]  /*c980*/  SHF.R.U64 R24, R6, R10.reuse, R7.reuse ;  /* 0x0000000a06187219 */ /* 0x183fe20000001207 */
[----:B------:R-:W0:Y:S01]  /*c990*/  LDC.64 R20, c[0x0][0x640] ;  /* 0x00019000ff147b82 */ /* 0x000e220000000a00 */
[----:B--2---:R-:W-:Y:S01]  /*c9a0*/  SHF.R.U32.HI R0, RZ, R10, R7 ;  /* 0x0000000aff007219 */ /* 0x004fe20000011607 */
[----:B------:R-:W-:Y:S01]  /*c9b0*/  IMAD.MOV.U32 R2, RZ, RZ, R19 ;  /* 0x000000ffff027224 */ /* 0x000fe200078e0013 */
[----:B------:R-:W-:Y:S01]  /*c9c0*/  IADD3 R5, P0, RZ, -R24, RZ ;  /* 0x80000018ff057210 */ /* 0x000fe20007f1e0ff */
[----:B----4-:R-:W-:Y:S01]  /*c9d0*/  IMAD.MOV R15, RZ, RZ, -R15 ;  /* 0x000000ffff0f7224 */ /* 0x010fe200078e0a0f */
[----:B------:R-:W-:Y:S01]  /*c9e0*/  ULDC UR6, c[0x0][0x154] ;  /* 0x0000550000067ab9 */ /* 0x000fe20000000800 */
[----:B------:R-:W-:Y:S02]  /*c9f0*/  IMAD.MOV.U32 R7, RZ, RZ, 0x1 ;  /* 0x00000001ff077424 */ /* 0x000fe400078e00ff */
[----:B------:R-:W1:Y:S01]  /*ca00*/  LDC R4, c[0x0][0x618] ;  /* 0x00018600ff047b82 */ /* 0x000e620000000800 */
[----:B------:R-:W-:-:S02]  /*ca10*/  IMAD.X R3, RZ, RZ, ~R0, P0 ;  /* 0x000000ffff037224 */ /* 0x000fc400000e0e00 */
[----:B------:R-:W-:Y:S02]  /*ca20*/  IMAD R15, R17, R15, R14 ;  /* 0x0000000f110f7224 */ /* 0x000fe400078e020e */
[-C--:B------:R-:W-:Y:S02]  /*ca30*/  IMAD R0, R3, R12.reuse, RZ ;  /* 0x0000000c03007224 */ /* 0x080fe400078e02ff */
[----:B------:R-:W-:Y:S01]  /*ca40*/  IMAD.MOV.U32 R3, RZ, RZ, R22 ;  /* 0x000000ffff037224 */ /* 0x000fe200078e0016 */
[----:B------:R-:W2:Y:S01]  /*ca50*/  LDC R6, c[0x0][0x608] ;  /* 0x00018200ff067b82 */ /* 0x000ea20000000800 */
[----:B------:R-:W-:-:S04]  /*ca60*/  IMAD.WIDE.U32 R2, R5, R12, R2 ;  /* 0x0000000c05027225 */ /* 0x000fc800078e0002 */
[----:B------:R-:W-:-:S03]  /*ca70*/  IMAD R5, R5, R13, R0 ;  /* 0x0000000d05057224 */ /* 0x000fc600078e0200 */
[----:B------:R-:W4:Y:S01]  /*ca80*/  LDC R18, c[0x0][0x658] ;  /* 0x00019600ff127b82 */ /* 0x000f220000000800 */
[----:B------:R-:W-:Y:S01]  /*ca90*/  I2FP.F32.U32 R0, R16 ;  /* 0x0000001000007245 */ /* 0x000fe20000201000 */
[----:B------:R-:W-:Y:S01]  /*caa0*/  IMAD.IADD R3, R3, 0x1, R5 ;  /* 0x0000000103037824 */ /* 0x000fe200078e0205 */
[----:B0-----:R-:W-:Y:S01]  /*cab0*/  ISETP.NE.U32.AND P0, PT, R20, RZ, PT ;  /* 0x000000ff1400720c */ /* 0x001fe20003f05070 */
[----:B------:R-:W-:Y:S02]  /*cac0*/  IMAD.MOV.U32 R5, RZ, RZ, -0x1 ;  /* 0xffffffffff057424 */ /* 0x000fe400078e00ff */
[----:B------:R-:W-:Y:S02]  /*cad0*/  FMUL R0, R0, UR6 ;  /* 0x0000000600007c20 */ /* 0x000fe40008400000 */
[----:B------:R-:W0:Y:S01]  /*cae0*/  LDC R13, c[0x0][0x148] ;  /* 0x00005200ff0d7b82 */ /* 0x000e220000000800 */
[----:B-1----:R-:W-:Y:S01]  /*caf0*/  SHF.R.U64 R10, R2, R4, R3 ;  /* 0x00000004020a7219 */ /* 0x002fe20000001203 */
[----:B------:R1:W0:Y:S01]  /*cb00*/  F2I.U32.TRUNC.NTZ R12, R0 ;  /* 0x00000000000c7305 */ /* 0x000222000020f000 */
[----:B------:R-:W-:-:S02]  /*cb10*/  ISETP.NE.AND.EX P0, PT, R21, RZ, PT, P0 ;  /* 0x000000ff1500720c */ /* 0x000fc40003f05300 */
[----:B------:R-:W-:-:S03]  /*cb20*/  SHF.R.U32.HI R3, RZ, R4, R3 ;  /* 0x00000004ff037219 */ /* 0x000fc60000011603 */
[----:B------:R-:W0:Y:S01]  /*cb30*/  LDC R14, c[0x0][0x600] ;  /* 0x00018000ff0e7b82 */ /* 0x000e220000000800 */
[-CC-:B--2---:R-:W-:Y:S02]  /*cb40*/  SHF.R.U64 R8, R10, R6.reuse, R3.reuse ;  /* 0x000000060a087219 */ /* 0x184fe40000001203 */
[----:B------:R-:W-:-:S05]  /*cb50*/  SHF.R.U32.HI R3, RZ, R6, R3 ;  /* 0x00000006ff037219 */ /* 0x000fca0000011603 */
[----:B------:R-:W2:Y:S01]  /*cb60*/  LDC R19, c[0x0][0x648] ;  /* 0x00019200ff137b82 */ /* 0x000ea20000000800 */
[-CC-:B----4-:R-:W-:Y:S02]  /*cb70*/  SHF.R.U64 R11, R8, R18.reuse, R3.reuse ;  /* 0x00000012080b7219 */ /* 0x190fe40000001203 */
[-C--:B------:R-:W-:Y:S02]  /*cb80*/  SHF.L.U32 R5, R5, R18.reuse, RZ ;  /* 0x0000001205057219 */ /* 0x080fe400000006ff */
[-C--:B------:R-:W-:Y:S01]  /*cb90*/  SHF.R.U32.HI R3, RZ, R18.reuse, R3 ;  /* 0x00000012ff037219 */ /* 0x080fe20000011603 */
[----:B------:R-:W-:Y:S01]  /*cba0*/  IMAD.MOV.U32 R2, RZ, RZ, R11 ;  /* 0x000000ffff027224 */ /* 0x000fe200078e000b */
[----:B------:R-:W-:Y:S01]  /*cbb0*/  SHF.L.U32 R40, R7, R18, RZ ;  /* 0x0000001207287219 */ /* 0x000fe200000006ff */
[----:B------:R-:W4:Y:S01]  /*cbc0*/  LDC R22, c[0x0][0x638] ;  /* 0x00018e00ff167b82 */ /* 0x000f220000000800 */
[----:B------:R-:W-:-:S07]  /*cbd0*/  LOP3.LUT R17, RZ, R5, RZ, 0x33, !PT ;  /* 0x00000005ff117212 */ /* 0x000fce00078e33ff */
[----:B------:R-:W0:Y:S01]  /*cbe0*/  LDC R23, c[0x0][0x610] ;  /* 0x00018400ff177b82 */ /* 0x000e220000000800 */
[----:B-1----:R-:W-:Y:S05]  /*cbf0*/  @!P0 BRA `(.L_x_261) ;  /* 0x0000000000288947 */ /* 0x002fea0003800000 */
        /* <DEDUP_REMOVED lines=10> */
.L_x_261:
[----:B--2---:R-:W-:Y:S01]  /*cca0*/  SHF.R.U64 R0, R2, R19, R3 ;  /* 0x0000001302007219 */ /* 0x004fe20000001203 */
[----:B0-----:R-:W-:Y:S01]  /*ccb0*/  VIADD R3, R14, 0xffffffff ;  /* 0xffffffff0e037836 */ /* 0x001fe20000000000 */
[----:B------:R-:W-:Y:S01]  /*ccc0*/  LOP3.LUT R5, R8, R17, RZ, 0xc0, !PT ;  /* 0x0000001108057212 */ /* 0x000fe200078ec0ff */
[----:B------:R-:W-:Y:S01]  /*ccd0*/  IMAD.MOV R12, RZ, RZ, -R12 ;  /* 0x000000ffff0c7224 */ /* 0x000fe200078e0a0c */
[----:B------:R-:W-:Y:S01]  /*cce0*/  R2UR UR42, R24 ;  /* 0x00000000182a72ca */ /* 0x000fe200000e0000 */
[----:B------:R-:W-:Y:S01]  /*ccf0*/  IMAD.MOV R2, RZ, RZ, -R0 ;  /* 0x000000ffff027224 */ /* 0x000fe200078e0a00 */
[----:B------:R-:W-:Y:S01]  /*cd00*/  LOP3.LUT R3, R10, R3, RZ, 0xc0, !PT ;  /* 0x000000030a037212 */ /* 0x000fe200078ec0ff */
[----:B------:R-:W-:Y:S02]  /*cd10*/  IMAD R40, R40, R0, R5 ;  /* 0x0000000028287224 */ /* 0x000fe400078e0205 */
[----:B------:R-:W-:Y:S02]  /*cd20*/  @P4 IMAD R15, R13, R12, R16 ;  /* 0x0000000c0d0f4224 */ /* 0x000fe400078e0210 */
[----:B----4-:R-:W-:-:S02]  /*cd30*/  IMAD R0, R2, R22, R11 ;  /* 0x0000001602007224 */ /* 0x010fc400078e020b */
[----:B------:R-:W-:Y:S02]  /*cd40*/  IMAD R40, R40, R23, R15 ;  /* 0x0000001728287224 */ /* 0x000fe400078e020f */
[----:B------:R-:W-:Y:S02]  /*cd50*/  IMAD R3, R0, R14, R3 ;  /* 0x0000000e00037224 */ /* 0x000fe400078e0203 */
[----:B------:R-:W-:-:S03]  /*cd60*/  IMAD.MOV.U32 R0, RZ, RZ, 0x1 ;  /* 0x00000001ff007424 */ /* 0x000fc600078e00ff */
[----:B------:R-:W-:Y:S02]  /*cd70*/  SEL R2, R3, R40, !P4 ;  /* 0x0000002803027207 */ /* 0x000fe40006000000 */
[----:B------:R-:W-:-:S03]  /*cd80*/  SEL R40, R40, R3, !P4 ;  /* 0x0000000328287207 */ /* 0x000fc60006000000 */
[----:B------:R2:W-:Y:S04]  /*cd90*/  STL [R1+0xc], R2 ;  /* 0x00000c0201007387 */ /* 0x0005e80000100800 */
.L_x_259:
[----:B------:R4:W-:Y:S01]  /*cda0*/  STL [R1+0x8], R40 ;  /* 0x0000082801007387 */ /* 0x0009e20000100800 */
[----:B------:R-:W-:-:S13]  /*cdb0*/  LOP3.LUT P0, RZ, R0, 0xff, RZ, 0xc0, !PT ;  /* 0x000000ff00ff7812 */ /* 0x000fda000780c0ff */
[----:B----4-:R-:W-:Y:S05]  /*cdc0*/  @P0 BRA `(.L_x_262) ;  /* 0xffffff4000d80947 */ /* 0x010fea000383ffff */
[----:B------:R-:W-:Y:S05]  /*cdd0*/  EXIT ;  /* 0x000000000000794d */ /* 0x000fea0003800000 */
.L_x_4:
[----:B------:R-:W2:Y:S01]  /*cde0*/  LDL R16, [R1+0x4] ;  /* 0x0000040001107983 */ /* 0x000ea20000100800 */
[----:B------:R-:W-:-:S03]  /*cdf0*/  ULDC.64 UR4, c[0x0][0x650] ;  /* 0x0001940000047ab9 */ /* 0x000fc60000000a00 */
[----:B------:R-:W3:Y:S01]  /*ce00*/  LDL R17, [R1] ;  /* 0x0000000001117983 */ /* 0x000ee20000100800 */
[----:B------:R-:W-:Y:S01]  /*ce10*/  PRMT R4, RZ, 0x7610, R4 ;  /* 0x00007610ff047816 */ /* 0x000fe20000000004 */
[----:B------:R-:W-:Y:S02]  /*ce20*/  IMAD.MOV.U32 R5, RZ, RZ, -0x1 ;  /* 0xffffffffff057424 */ /* 0x000fe400078e00ff */
[----:B------:R-:W-:Y:S02]  /*ce30*/  IMAD.MOV.U32 R6, RZ, RZ, -0x1 ;  /* 0xffffffffff067424 */ /* 0x000fe400078e00ff */
[----:B------:R-:W-:Y:S01]  /*ce40*/  IMAD.MOV.U32 R11, RZ, RZ, -0x1 ;  /* 0xffffffffff0b7424 */ /* 0x000fe200078e00ff */
[----:B--2---:R-:W-:-:S04]  /*ce50*/  ISETP.GE.U32.AND P0, PT, R16, UR4, PT ;  /* 0x0000000410007c0c */ /* 0x004fc8000bf06070 */
[----:B---3--:R-:W-:-:S13]  /*ce60*/  ISETP.GE.U32.AND.EX P0, PT, R17, UR5, PT, P0 ;  /* 0x0000000511007c0c */ /* 0x008fda000bf06100 */
[----:B------:R-:W-:Y:S05]  /*ce70*/  @P0 BRA `(.L_x_263) ;  /* 0x00000004005c0947 */ /* 0x000fea0003800000 */
        /* <DEDUP_REMOVED lines=18> */
.L_x_264:
[-CC-:B------:R-:W-:Y:S01]  /*cfa0*/  SHF.R.U64 R11, R8, R12.reuse, R9.reuse ;  /* 0x0000000c080b7219 */ /* 0x180fe20000001209 */
[----:B------:R-:W0:Y:S01]  /*cfb0*/  LDC.64 R20, c[0x0][0x640] ;  /* 0x00019000ff147b82 */ /* 0x000e220000000a00 */
[----:B------:R-:W-:Y:S01]  /*cfc0*/  SHF.R.U32.HI R3, RZ, R12, R9 ;  /* 0x0000000cff037219 */ /* 0x000fe20000011609 */
[----:B------:R-:W-:Y:S01]  /*cfd0*/  ULDC UR4, c[0x0][0x150] ;  /* 0x0000540000047ab9 */ /* 0x000fe20000000800 */
[----:B------:R-:W-:Y:S01]  /*cfe0*/  IADD3 R7, P0, RZ, -R11, RZ ;  /* 0x8000000bff077210 */ /* 0x000fe20007f1e0ff */
[----:B------:R-:W-:Y:S01]  /*cff0*/  IMAD.MOV.U32 R4, RZ, RZ, R16 ;  /* 0x000000ffff047224 */ /* 0x000fe200078e0010 */
[----:B------:R-:W-:Y:S01]  /*d000*/  I2FP.F32.U32 R6, R2 ;  /* 0x0000000200067245 */ /* 0x000fe20000201000 */
[----:B------:R-:W-:Y:S02]  /*d010*/  IMAD.MOV.U32 R5, RZ, RZ, R17 ;  /* 0x000000ffff057224 */ /* 0x000fe400078e0011 */
[----:B------:R-:W1:Y:S01]  /*d020*/  LDC R10, c[0x0][0x618] ;  /* 0x00018600ff0a7b82 */ /* 0x000e620000000800 */
[----:B------:R-:W-:-:S02]  /*d030*/  IMAD.X R3, RZ, RZ, ~R3, P0 ;  /* 0x000000ffff037224 */ /* 0x000fc400000e0e03 */
[----:B------:R-:W-:Y:S01]  /*d040*/  FMUL R9, R6, UR4 ;  /* 0x0000000406097c20 */ /* 0x000fe20008400000 */
[----:B------:R-:W-:Y:S01]  /*d050*/  IMAD.WIDE.U32 R4, R7, R14, R4 ;  /* 0x0000000e07047225 */ /* 0x000fe200078e0004 */
[----:B------:R-:W-:-:S03]  /*d060*/  ULDC UR4, c[0x0][0x154] ;  /* 0x0000550000047ab9 */ /* 0x000fc60000000800 */
[----:B------:R-:W-:Y:S01]  /*d070*/  IMAD R6, R3, R14, RZ ;  /* 0x0000000e03067224 */ /* 0x000fe200078e02ff */
[----:B------:R-:W2:Y:S01]  /*d080*/  LDC R13, c[0x0][0x144] ;  /* 0x00005100ff0d7b82 */ /* 0x000ea20000000800 */
[----:B------:R-:W3:Y:S02]  /*d090*/  F2I.U32.TRUNC.NTZ R9, R9 ;  /* 0x0000000900097305 */ /* 0x000ee4000020f000 */
[----:B------:R-:W-:Y:S02]  /*d0a0*/  IMAD R3, R7, R15, R6 ;  /* 0x0000000f07037224 */ /* 0x000fe400078e0206 */
[----:B------:R-:W-:Y:S02]  /*d0b0*/  IMAD.MOV.U32 R6, RZ, RZ, -0x1 ;  /* 0xffffffffff067424 */ /* 0x000fe400078e00ff */
[----:B------:R-:W-:Y:S01]  /*d0c0*/  IMAD.IADD R3, R5, 0x1, R3 ;  /* 0x0000000105037824 */ /* 0x000fe200078e0203 */
[----:B------:R-:W4:Y:S01]  /*d0d0*/  LDC R12, c[0x0][0x608] ;  /* 0x00018200ff0c7b82 */ /* 0x000f220000000800 */
[----:B------:R-:W-:-:S02]  /*d0e0*/  I2FP.F32.U32 R5, R0 ;  /* 0x0000000000057245 */ /* 0x000fc40000201000 */
[----:B0-----:R-:W-:-:S03]  /*d0f0*/  ISETP.NE.U32.AND P0, PT, R20, RZ, PT ;  /* 0x000000ff1400720c */ /* 0x001fc60003f05070 */
[----:B------:R-:W-:Y:S01]  /*d100*/  FMUL R5, R5, UR4 ;  /* 0x0000000405057c20 */ /* 0x000fe20008400000 */
[----:B------:R-:W-:Y:S01]  /*d110*/  ISETP.NE.AND.EX P0, PT, R21, RZ, PT, P0 ;  /* 0x000000ff1500720c */ /* 0x000fe20003f05300 */
[----:B------:R-:W0:Y:S01]  /*d120*/  LDC R7, c[0x0][0x658] ;  /* 0x00019600ff077b82 */ /* 0x000e220000000800 */
[-C--:B-1----:R-:W-:Y:S01]  /*d130*/  SHF.R.U64 R8, R4, R10.reuse, R3 ;  /* 0x0000000a04087219 */ /* 0x082fe20000001203 */
[----:B---3--:R-:W-:Y:S01]  /*d140*/  IMAD.MOV R4, RZ, RZ, -R9 ;  /* 0x000000ffff047224 */ /* 0x008fe200078e0a09 */
[----:B------:R-:W-:Y:S02]  /*d150*/  SHF.R.U32.HI R3, RZ, R10, R3 ;  /* 0x0000000aff037219 */ /* 0x000fe40000011603 */
[----:B------:R1:W3:Y:S03]  /*d160*/  F2I.U32.TRUNC.NTZ R10, R5 ;  /* 0x00000005000a7305 */ /* 0x0002e6000020f000 */
[----:B------:R-:W1:Y:S01]  /*d170*/  LDC R17, c[0x0][0x148] ;  /* 0x00005200ff117b82 */ /* 0x000e620000000800 */
[----:B--2---:R-:W-:-:S02]  /*d180*/  IMAD R19, R13, R4, R2 ;  /* 0x000000040d137224 */ /* 0x004fc400078e0202 */
[----:B------:R-:W-:-:S05]  /*d190*/  IMAD.MOV.U32 R4, RZ, RZ, 0x1 ;  /* 0x00000001ff047424 */ /* 0x000fca00078e00ff */
[----:B------:R-:W2:Y:S01]  /*d1a0*/  LDC R14, c[0x0][0x600] ;  /* 0x00018000ff0e7b82 */ /* 0x000ea20000000800 */
[-CC-:B----4-:R-:W-:Y:S02]  /*d1b0*/  SHF.R.U64 R13, R8, R12.reuse, R3.reuse ;  /* 0x0000000c080d7219 */ /* 0x190fe40000001203 */
[----:B------:R-:W-:-:S05]  /*d1c0*/  SHF.R.U32.HI R2, RZ, R12, R3 ;  /* 0x0000000cff027219 */ /* 0x000fca0000011603 */
[----:B------:R-:W4:Y:S01]  /*d1d0*/  LDC R16, c[0x0][0x648] ;  /* 0x00019200ff107b82 */ /* 0x000f220000000800 */
[-CC-:B0-----:R-:W-:Y:S02]  /*d1e0*/  SHF.R.U64 R15, R13, R7.reuse, R2.reuse ;  /* 0x000000070d0f7219 */ /* 0x181fe40000001202 */
[-C--:B------:R-:W-:Y:S02]  /*d1f0*/  SHF.L.U32 R6, R6, R7.reuse, RZ ;  /* 0x0000000706067219 */ /* 0x080fe400000006ff */
[-C--:B------:R-:W-:Y:S01]  /*d200*/  SHF.R.U32.HI R3, RZ, R7.reuse, R2 ;  /* 0x00000007ff037219 */ /* 0x080fe20000011602 */
[----:B------:R-:W-:Y:S01]  /*d210*/  IMAD.MOV.U32 R2, RZ, RZ, R15 ;  /* 0x000000ffff027224 */ /* 0x000fe200078e000f */
[----:B------:R-:W-:Y:S01]  /*d220*/  SHF.L.U32 R12, R4, R7, RZ ;  /* 0x00000007040c7219 */ /* 0x000fe200000006ff */
[----:B------:R-:W0:Y:S01]  /*d230*/  LDC R18, c[0x0][0x638] ;  /* 0x00018e00ff127b82 */ /* 0x000e220000000800 */
[----:B------:R-:W-:-:S07]  /*d240*/  LOP3.LUT R22, RZ, R6, RZ, 0x33, !PT ;  /* 0x00000006ff167212 */ /* 0x000fce00078e33ff */
        /* <DEDUP_REMOVED lines=12> */
.L_x_265:
[----:B----4-:R-:W-:Y:S01]  /*d310*/  SHF.R.U64 R3, R2, R16, R3 ;  /* 0x0000001002037219 */ /* 0x010fe20000001203 */
[----:B--2---:R-:W-:Y:S01]  /*d320*/  VIADD R5, R14, 0xffffffff ;  /* 0xffffffff0e057836 */ /* 0x004fe20000000000 */
[----:B------:R-:W-:Y:S01]  /*d330*/  LOP3.LUT R2, R13, R22, RZ, 0xc0, !PT ;  /* 0x000000160d027212 */ /* 0x000fe200078ec0ff */
[----:B------:R-:W-:Y:S02]  /*d340*/  IMAD.MOV R10, RZ, RZ, -R10 ;  /* 0x000000ffff0a7224 */ /* 0x000fe400078e0a0a */
[----:B------:R-:W-:Y:S02]  /*d350*/  IMAD.MOV R4, RZ, RZ, -R3 ;  /* 0x000000ffff047224 */ /* 0x000fe400078e0a03 */
[----:B------:R-:W-:Y:S01]  /*d360*/  IMAD R2, R12, R3, R2 ;  /* 0x000000030c027224 */ /* 0x000fe200078e0202 */
[----:B------:R-:W-:Y:S01]  /*d370*/  LOP3.LUT R3, R8, R5, RZ, 0xc0, !PT ;  /* 0x0000000508037212 */ /* 0x000fe200078ec0ff */
[----:B------:R-:W-:Y:S02]  /*d380*/  @P4 IMAD R19, R17, R10, R0 ;  /* 0x0000000a11134224 */ /* 0x000fe400078e0200 */
[----:B0-----:R-:W-:-:S02]  /*d390*/  IMAD R0, R4, R18, R15 ;  /* 0x0000001204007224 */ /* 0x001fc400078e020f */
[----:B------:R-:W-:Y:S02]  /*d3a0*/  IMAD R5, R2, R23, R19 ;  /* 0x0000001702057224 */ /* 0x000fe400078e0213 */
[----:B------:R-:W-:Y:S02]  /*d3b0*/  IMAD R0, R0, R14, R3 ;  /* 0x0000000e00007224 */ /* 0x000fe400078e0203 */
[----:B------:R-:W-:-:S03]  /*d3c0*/  IMAD.MOV.U32 R4, RZ, RZ, 0x1 ;  /* 0x00000001ff047424 */ /* 0x000fc600078e00ff */
[----:B------:R-:W-:Y:S02]  /*d3d0*/  SEL R6, R0, R5, !P4 ;  /* 0x0000000500067207 */ /* 0x000fe40006000000 */
[----:B------:R-:W-:-:S07]  /*d3e0*/  SEL R5, R5, R0, !P4 ;  /* 0x0000000005057207 */ /* 0x000fce0006000000 */
.L_x_263:
[----:B------:R-:W-:-:S08]  /*d3f0*/  NOP ;  /* 0x0000000000007918 */ /* 0x000fd00000000000 */
[----:B------:R-:W0:-:S00]  /*d400*/  USETMAXREG.DEALLOC.CTAPOOL 0x28 ;  /* 0x00000028000079c8 */ /* 0x000e0000080e0500 */
[----:B------:R-:W-:-:S13]  /*d410*/  ISETP.NE.AND P0, PT, RZ, UR6, PT ;  /* 0x00000006ff007c0c */ /* 0x000fda000bf05270 */
[----:B------:R-:W-:Y:S05]  /*d420*/  @P0 EXIT ;  /* 0x000000000000094d */ /* 0x000fea0003800000 */
[----:B0-----:R-:W-:Y:S01]  /*d430*/  LOP3.LUT P0, RZ, R4, 0xff, RZ, 0xc0, !PT ;  /* 0x000000ff04ff7812 */ /* 0x001fe2000780c0ff */
[----:B------:R-:W-:Y:S02]  /*d440*/  IMAD.MOV.U32 R0, RZ, RZ, 0x1 ;  /* 0x00000001ff007424 */ /* 0x000fe400078e00ff */
[----:B------:R-:W-:-:S10]  /*d450*/  IMAD.MOV.U32 R8, RZ, RZ, RZ ;  /* 0x000000ffff087224 */ /* 0x000fd400078e00ff */
[----:B------:R-:W-:Y:S05]  /*d460*/  @!P0 BRA `(.L_x_266) ;  /* 0x0000000c00508947 */ /* 0x000fea0003800000 */
[----:B------:R-:W0:Y:S01]  /*d470*/  S2R R2, SR_TID.X ;  /* 0x0000000000027919 */ /* 0x000e220000002100 */
[----:B------:R-:W-:Y:S01]  /*d480*/  ULDC UR4, c[0x0][0x28c] ;  /* 0x0000a30000047ab9 */ /* 0x000fe20000000800 */
[----:B------:R-:W-:Y:S01]  /*d490*/  ULDC UR5, c[0x0][0x600] ;  /* 0x0001800000057ab9 */ /* 0x000fe20000000800 */
[----:B------:R-:W-:Y:S01]  /*d4a0*/  UIADD3 UR11, UR4, 0x3f, URZ ;  /* 0x0000003f040b7890 */ /* 0x000fe2000fffe03f */
[----:B------:R-:W-:Y:S01]  /*d4b0*/  BSSY B0, `(.L_x_266) ;  /* 0x00000cf000007945 */ /* 0x000fe20003800000 */
[----:B------:R-:W-:Y:S01]  /*d4c0*/  ULDC UR6, c[0x0][0x658] ;  /* 0x0001960000067ab9 */ /* 0x000fe20000000800 */
[----:B------:R-:W-:Y:S01]  /*d4d0*/  UMOV UR9, 0xffffffff ;  /* 0xffffffff00097882 */ /* 0x000fe20000000000 */
[----:B------:R-:W-:Y:S01]  /*d4e0*/  UMOV UR12, 0x1 ;  /* 0x00000001000c7882 */ /* 0x000fe20000000000 */
[----:B------:R-:W-:Y:S01]  /*d4f0*/  UIADD3 UR4, UR5, -0x1, URZ ;  /* 0xffffffff05047890 */ /* 0x000fe2000fffe03f */
[----:B------:R-:W-:Y:S01]  /*d500*/  IMAD.MOV.U32 R9, RZ, RZ, 0x1 ;  /* 0x00000001ff097424 */ /* 0x000fe200078e00ff */
[----:B------:R-:W-:Y:S01]  /*d510*/  USHF.L.U32 UR10, UR9, UR6, URZ ;  /* 0x00000006090a7299 */ /* 0x000fe2000800063f */
[----:B------:R-:W-:Y:S01]  /*d520*/  IMAD.MOV.U32 R0, RZ, RZ, 0x1 ;  /* 0x00000001ff007424 */ /* 0x000fe200078e00ff */
[----:B------:R-:W-:Y:S01]  /*d530*/  USHF.L.U32 UR5, UR12, UR6, URZ ;  /* 0x000000060c057299 */ /* 0x000fe2000800063f */
[----:B------:R-:W-:Y:S01]  /*d540*/  IMAD.MOV.U32 R8, RZ, RZ, RZ ;  /* 0x000000ffff087224 */ /* 0x000fe200078e00ff */
[----:B------:R-:W-:Y:S01]  /*d550*/  USHF.R.S32.HI UR12, URZ, 0x1f, UR11 ;  /* 0x0000001f3f0c7899 */ /* 0x000fe2000801140b */
[----:B------:R-:W-:Y:S01]  /*d560*/  ULDC UR8, c[0x0][0xc] ;  /* 0x0000030000087ab9 */ /* 0x000fe20000000800 */
[----:B------:R-:W-:-:S02]  /*d570*/  ULDC UR9, c[0x0][0x10] ;  /* 0x0000040000097ab9 */ /* 0x000fc40000000800 */
[----:B------:R-:W-:Y:S02]  /*d580*/  ULEA.HI UR12, UR12, UR11, URZ, 0x6 ;  /* 0x0000000b0c0c7291 */ /* 0x000fe4000f8f303f */
[----:B------:R-:W-:Y:S02]  /*d590*/  UIMAD.WIDE.U32 UR8, UR8, UR9, URZ ;  /* 0x00000009080872a5 */ /* 0x000fe4000f8e003f */
[----:B------:R-:W-:Y:S02]  /*d5a0*/  ULOP3.LUT UR6, URZ, UR10, URZ, 0x33, !UPT ;  /* 0x0000000a3f067292 */ /* 0x000fe4000f8e333f */
[----:B------:R-:W-:Y:S01]  /*d5b0*/  USHF.R.S32.HI UR19, URZ, 0x6, UR12 ;  /* 0x000000063f137899 */ /* 0x000fe2000801140c */
[----:B------:R-:W-:Y:S01]  /*d5c0*/  ULDC UR10, c[0x0][0x14] ;  /* 0x00000500000a7ab9 */ /* 0x000fe20000000800 */
[----:B------:R-:W-:Y:S02]  /*d5d0*/  ULOP3.LUT UR26, UR7, 0x2, URZ, 0xfc, !UPT ;  /* 0x00000002071a7892 */ /* 0x000fe4000f8efc3f */
[----:B------:R-:W-:-:S02]  /*d5e0*/  UIMAD.WIDE.U32 UR22, UR8, UR10, URZ ;  /* 0x0000000a081672a5 */ /* 0x000fc4000f8e003f */
[----:B------:R-:W-:Y:S01]  /*d5f0*/  UIMAD UR13, UR9, UR10, URZ ;  /* 0x0000000a090d72a4 */ /* 0x000fe2000f8e023f */
[C---:B0-----:R-:W-:Y:S01]  /*d600*/  LOP3.LUT P2, RZ, R2.reuse, 0x7f, RZ, 0xc0, !PT ;  /* 0x0000007f02ff7812 */ /* 0x041fe2000784c0ff */
[----:B------:R-:W-:Y:S01]  /*d610*/  UIADD3 UR27, UR19, 0x1, URZ ;  /* 0x00000001131b7890 */ /* 0x000fe2000fffe03f */
[----:B------:R-:W-:Y:S01]  /*d620*/  LOP3.LUT P0, RZ, R2, 0x1f, RZ, 0xc0, !PT ;  /* 0x0000001f02ff7812 */ /* 0x000fe2000780c0ff */
[----:B------:R-:W-:Y:S01]  /*d630*/  UIADD3 UR13, UR23, UR13, URZ ;  /* 0x0000000d170d7290 */ /* 0x000fe2000fffe03f */
[----:B------:R-:W-:Y:S02]  /*d640*/  ULDC.64 UR24, c[0x0][0x198] ;  /* 0x0000660000187ab9 */ /* 0x000fe40000000a00 */
[----:B------:R-:W-:-:S13]  /*d650*/  PLOP3.LUT P0, PT, P0, P2, PT, 0x8a, 0x0 ;  /* 0x000000000000781c */ /* 0x000fda0000705172 */
.L_x_278:
[----:B------:R-:W-:-:S03]  /*d660*/  UMOV UR8, 0xffffffff ;  /* 0xffffffff00087882 */ /* 0x000fc60000000000 */
[----:B------:R-:W-:Y:S05]  /*d670*/  BRA.DIV UR8, `(.L_x_267) ;  /* 0x0000001208bc7947 */ /* 0x000fea000b800000 */
[----:B------:R-:W-:-:S13]  /*d680*/  ELECT P1, URZ, PT ;  /* 0x00000000003f782f */ /* 0x000fda0003820000 */
.L_x_296:
[----:B------:R-:W0:Y:S01]  /*d690*/  LDC R2, c[0x0][0x28c] ;  /* 0x0000a300ff027b82 */ /* 0x000e220000000800 */
[----:B------:R-:W-:Y:S01]  /*d6a0*/  BSSY B1, `(.L_x_268) ;  /* 0x0000038000017945 */ /* 0x000fe20003800000 */
[----:B0-----:R-:W-:-:S13]  /*d6b0*/  ISETP.LT.OR P1, PT, R2, 0x1, !P1 ;  /* 0x000000010200780c */ /* 0x001fda0004f21670 */
[----:B------:R-:W-:Y:S05]  /*d6c0*/  @P1 BRA `(.L_x_269) ;  /* 0x0000000000d41947 */ /* 0x000fea0003800000 */
[----:B------:R-:W-:Y:S02]  /*d6d0*/  IMAD R6, R6, 0x70, RZ ;  /* 0x0000007006067824 */ /* 0x000fe400078e02ff */
[----:B------:R-:W-:Y:S02]  /*d6e0*/  IMAD R7, R5, 0xc0, RZ ;  /* 0x000000c005077824 */ /* 0x000fe400078e02ff */
[----:B------:R-:W-:Y:S02]  /*d6f0*/  IMAD.MOV.U32 R12, RZ, RZ, RZ ;  /* 0x000000ffff0c7224 */ /* 0x000fe400078e00ff */
[----:B------:R-:W-:Y:S02]  /*d700*/  IMAD.U32 R14, RZ, RZ, UR27 ;  /* 0x0000001bff0e7e24 */ /* 0x000fe4000f8e00ff */
[----:B------:R-:W-:Y:S02]  /*d710*/  IMAD.MOV.U32 R2, RZ, RZ, R0 ;  /* 0x000000ffff027224 */ /* 0x000fe400078e0000 */
[----:B------:R-:W-:-:S07]  /*d720*/  IMAD.MOV.U32 R3, RZ, RZ, R8 ;  /* 0x000000ffff037224 */ /* 0x000fce00078e0008 */
.L_x_273:
[----:B------:R-:W0:Y:S01]  /*d730*/  S2R R5, SR_CgaCtaId ;  /* 0x0000000000057919 */ /* 0x000e220000008800 */
[----:B------:R-:W-:-:S04]  /*d740*/  MOV R4, 0x400 ;  /* 0x0000040000047802 */ /* 0x000fc80000000f00 */
[----:B0-----:R-:W-:Y:S02]  /*d750*/  LEA R10, R5, R4, 0x18 ;  /* 0x00000004050a7211 */ /* 0x001fe400078ec0ff */
[----:B------:R-:W-:Y:S01]  /*d760*/  SHF.L.U32 R4, R2, 0x1f, RZ ;  /* 0x0000001f02047819 */ /* 0x000fe200000006ff */
[----:B------:R-:W0:Y:S02]  /*d770*/  @!P2 LDC R5, c[0x0][0x500] ;  /* 0x00014000ff05ab82 */ /* 0x000e240000000800 */
[----:B------:R-:W-:-:S04]  /*d780*/  IMAD R13, R3, 0x8, R10 ;  /* 0x00000008030d7824 */ /* 0x000fc800078e020a */
[----:B------:R-:W1:Y:S02]  /*d790*/  SYNCS.PHASECHK.TRANS64.TRYWAIT P1, [R13+URZ+0x58], R4 ;  /* 0x000058040d0075a7 */ /* 0x000e64000802017f */
[----:B-1----:R-:W-:Y:S05]  /*d7a0*/  @!P1 BRA `(.L_x_270) ;  /* 0x0000001000909947 */ /* 0x002fea0003800000 */
.L_x_297:
[----:B------:R-:W-:Y:S01]  /*d7b0*/  UPRMT UR8, UR26, 0x9910, URZ ;  /* 0x000099101a087896 */ /* 0x000fe2000800003f */
[----:B0-----:R0:W-:Y:S03]  /*d7c0*/  @!P2 SYNCS.ARRIVE.TRANS64 RZ, [R13+URZ], R5 ;  /* 0x000000050dffa9a7 */ /* 0x0011e6000800003f */
[----:B------:R-:W-:-:S06]  /*d7d0*/  UISETP.NE.AND UP0, UPT, UR8, 0x2, UPT ;  /* 0x000000020800788c */ /* 0x000fcc000bf05270 */
[----:B------:R-:W-:-:S13]  /*d7e0*/  PLOP3.LUT P1, PT, PT, PT, UP0, 0x80, 0x0 ;  /* 0x000000000000781c */ /* 0x000fda0003f2f008 */
[----:B0-----:R-:W-:Y:S05]  /*d7f0*/  @P1 BRA `(.L_x_271) ;  /* 0x0000000000041947 */ /* 0x001fea0003800000 */
[----:B------:R-:W-:Y:S01]  /*d800*/  BPT.TRAP 0x1 ;  /* 0x000000040000795c */ /* 0x000fe20000300000 */
.L_x_271:
[----:B------:R-:W-:Y:S05]  /*d810*/  @P0 BRA `(.L_x_272) ;  /* 0x0000000000040947 */ /* 0x000fea0003800000 */
[----:B------:R-:W-:Y:S01]  /*d820*/  BPT.TRAP 0x1 ;  /* 0x000000040000795c */ /* 0x000fe20000300000 */
.L_x_272:
[--C-:B-1----:R-:W-:Y:S01]  /*d830*/  IMAD R4, R3, 0x3000, R10.reuse ;  /* 0x0000300003047824 */ /* 0x102fe200078e020a */
[----:B------:R-:W-:Y:S01]  /*d840*/  R2UR UR20, R7 ;  /* 0x00000000071472ca */ /* 0x000fe200000e0000 */
[----:B------:R-:W-:Y:S01]  /*d850*/  IMAD R10, R3, 0x1c00, R10 ;  /* 0x00001c00030a7824 */ /* 0x000fe200078e020a */
[----:B------:R-:W-:Y:S01]  /*d860*/  R2UR UR9, R13 ;  /* 0x000000000d0972ca */ /* 0x000fe200000e0000 */
[----:B------:R-:W-:Y:S01]  /*d870*/  VIADD R14, R14, 0xffffffff ;  /* 0xffffffff0e0e7836 */ /* 0x000fe20000000000 */
[----:B------:R-:W-:Y:S01]  /*d880*/  R2UR UR8, R4 ;  /* 0x00000000040872ca */ /* 0x000fe200000e0000 */
[----:B------:R-:W-:Y:S01]  /*d890*/  UIADD3 UR14, UP0, UR24, 0xf0, URZ ;  /* 0x000000f0180e7890 */ /* 0x000fe2000ff1e03f */
[----:B------:R-:W-:Y:S01]  /*d8a0*/  R2UR UR11, R10 ;  /* 0x000000000a0b72ca */ /* 0x000fe200000e0000 */
[----:B------:R-:W-:Y:S01]  /*d8b0*/  UIADD3 UR28, UP1, UR24, 0x1f0, URZ ;  /* 0x000001f0181c7890 */ /* 0x000fe2000ff3e03f */
[----:B------:R-:W-:Y:S01]  /*d8c0*/  R2UR UR10, R12 ;  /* 0x000000000c0a72ca */ /* 0x000fe200000e0000 */
[----:B------:R-:W-:Y:S01]  /*d8d0*/  UIADD3.X UR15, URZ, UR25, URZ, UP0, !UPT ;  /* 0x000000193f0f7290 */ /* 0x000fe200087fe43f */
[----:B------:R-:W-:Y:S01]  /*d8e0*/  R2UR UR12, R11 ;  /* 0x000000000b0c72ca */ /* 0x000fe200000e0000 */
[----:B------:R-:W-:Y:S01]  /*d8f0*/  VIADD R3, R3, 0x1 ;  /* 0x0000000103037836 */ /* 0x000fe20000000000 */
[----:B------:R-:W-:Y:S01]  /*d900*/  R2UR UR21, R6 ;  /* 0x00000000061572ca */ /* 0x000fe200000e0000 */
[----:B------:R-:W-:Y:S01]  /*d910*/  UIADD3.X UR29, URZ, UR25, URZ, UP1, !UPT ;  /* 0x000000193f1d7290 */ /* 0x000fe20008ffe43f */
[----:B------:R-:W-:Y:S01]  /*d920*/  ISETP.GT.AND P3, PT, R14, 0x1, PT ;  /* 0x000000010e00780c */ /* 0x000fe20003f64270 */
[----:B------:R-:W-:Y:S01]  /*d930*/  UMOV UR16, 0x0 ;  /* 0x0000000000107882 */ /* 0x000fe20000000000 */
[----:B------:R-:W-:Y:S01]  /*d940*/  UMOV UR17, 0x10000000 ;  /* 0x1000000000117882 */ /* 0x000fe20000000000 */
[----:B------:R-:W-:Y:S01]  /*d950*/  UIADD3 UR8, UR8, 0x180, URZ ;  /* 0x0000018008087890 */ /* 0x000fe2000fffe03f */
[----:B------:R-:W-:Y:S01]  /*d960*/  ISETP.NE.AND P1, PT, R3, 0xb, PT ;  /* 0x0000000b0300780c */ /* 0x000fe20003f25270 */
[----:B------:R-:W-:Y:S01]  /*d970*/  UIADD3 UR18, UR11, 0x21180, URZ ;  /* 0x000211800b127890 */ /* 0x000fe2000fffe03f */
[----:B------:R-:W-:-:S02]  /*d980*/  VIADD R12, R12, 0x40 ;  /* 0x000000400c0c7836 */ /* 0x000fc40000000000 */
[----:B------:R-:W-:Y:S01]  /*d990*/  UMOV UR11, UR20 ;  /* 0x00000014000b7c82 */ /* 0x000fe20008000000 */
[----:B------:R-:W-:Y:S02]  /*d9a0*/  SEL R5, RZ, 0x1, P1 ;  /* 0x00000001ff057807 */ /* 0x000fe40000800000 */
[----:B------:R-:W-:Y:S01]  /*d9b0*/  SEL R3, R3, RZ, P1 ;  /* 0x000000ff03037207 */ /* 0x000fe20000800000 */
[----:B------:R0:W-:Y:S01]  /*d9c0*/  UTMALDG.3D [UR8], [UR14], desc[UR16] ;  /* 0x000010080e0075b4 */ /* 0x0001e20008011000 */
[----:B------:R-:W-:Y:S01]  /*d9d0*/  LOP3.LUT R2, R2, R5, RZ, 0x3c, !PT ;  /* 0x0000000502027212 */ /* 0x000fe200078e3cff */
[----:B0-----:R-:W-:Y:S01]  /*d9e0*/  UMOV UR8, UR18 ;  /* 0x0000001200087c82 */ /* 0x001fe20008000000 */
[----:B------:R-:W-:Y:S02]  /*d9f0*/  UMOV UR11, UR21 ;  /* 0x00000015000b7c82 */ /* 0x000fe40008000000 */
[----:B------:R0:W-:Y:S02]  /*da00*/  UTMALDG.3D [UR8], [UR28], desc[UR16] ;  /* 0x000010081c0075b4 */ /* 0x0001e40008011000 */
[----:B0-----:R-:W-:Y:S05]  /*da10*/  @P3 BRA `(.L_x_273) ;  /* 0xfffffffc00443947 */ /* 0x001fea000383ffff */
.L_x_269:
[----:B------:R-:W-:Y:S05]  /*da20*/  BSYNC B1 ;  /* 0x0000000000017941 */ /* 0x000fea0003800000 */
.L_x_268:
[----:B------:R-:W2:Y:S01]  /*da30*/  LDL.LU R15, [R1] ;  /* 0x00000000010f7983 */ /* 0x000ea20000300800 */
[----:B------:R-:W-:Y:S01]  /*da40*/  LOP3.LUT P5, RZ, R9, 0xff, RZ, 0xc0, !PT ;  /* 0x000000ff09ff7812 */ /* 0x000fe200078ac0ff */
[----:B------:R-:W-:Y:S01]  /*da50*/  VIADD R8, R8, UR19 ;  /* 0x0000001308087c36 */ /* 0x000fe20008000000 */
[----:B------:R-:W-:Y:S01]  /*da60*/  ULDC.64 UR8, c[0x0][0x650] ;  /* 0x0001940000087ab9 */ /* 0x000fe20000000a00 */
[----:B------:R-:W3:Y:S01]  /*da70*/  LDL.LU R13, [R1+0x4] ;  /* 0x00000400010d7983 */ /* 0x000ee20000300800 */
[----:B------:R-:W-:Y:S01]  /*da80*/  IMAD.U32 R5, RZ, RZ, UR19 ;  /* 0x00000013ff057e24 */ /* 0x000fe2000f8e00ff */
[----:B------:R-:W-:Y:S01]  /*da90*/  UISETP.GE.U32.AND UP0, UPT, UR19, 0xb, UPT ;  /* 0x0000000b1300788c */ /* 0x000fe2000bf06070 */
[----:B------:R-:W-:Y:S01]  /*daa0*/  ISETP.GT.U32.AND P1, PT, R8, 0xa, PT ;  /* 0x0000000a0800780c */ /* 0x000fe20003f24070 */
[----:B------:R-:W-:Y:S01]  /*dab0*/  BSSY B1, `(.L_x_274) ;  /* 0x000006c000017945 */ /* 0x000fe20003800000 */
[----:B------:R-:W-:Y:S01]  /*dac0*/  IMAD.MOV.U32 R6, RZ, RZ, -0x1 ;  /* 0xffffffffff067424 */ /* 0x000fe200078e00ff */
[----:B------:R-:W-:Y:S01]  /*dad0*/  PRMT R9, RZ, 0x7610, R9 ;  /* 0x00007610ff097816 */ /* 0x000fe20000000009 */
[----:B------:R-:W-:Y:S01]  /*dae0*/  IMAD.MOV.U32 R11, RZ, RZ, -0x1 ;  /* 0xffffffffff0b7424 */ /* 0x000fe200078e00ff */
[----:B------:R-:W-:-:S02]  /*daf0*/  ISETP.LT.U32.AND P1, PT, R5, 0xb, P1 ;  /* 0x0000000b0500780c */ /* 0x000fc40000f21070 */
[----:B------:R-:W0:Y:S01]  /*db00*/  @P5 S2R R3, SR_CgaCtaId ;  /* 0x0000000000035919 */ /* 0x000e220000008800 */
[----:B------:R-:W-:Y:S02]  /*db10*/  @P5 MOV R2, 0x400 ;  /* 0x0000040000025802 */ /* 0x000fe40000000f00 */
[----:B------:R-:W-:Y:S02]  /*db20*/  PLOP3.LUT P3, PT, PT, PT, UP0, 0x80, 0x0 ;  /* 0x000000000000781c */ /* 0x000fe40003f6f008 */
[----:B0-----:R-:W-:Y:S01]  /*db30*/  @P5 LEA R4, R3, R2, 0x18 ;  /* 0x0000000203045211 */ /* 0x001fe200078ec0ff */
[----:B------:R-:W-:-:S03]  /*db40*/  IMAD.WIDE.U32 R2, R8, -0x45d1745d, RZ ;  /* 0xba2e8ba308027825 */ /* 0x000fc600078e00ff */
[----:B------:R0:W-:Y:S02]  /*db50*/  @P5 SYNCS.ARRIVE.TRANS64.A1T0 RZ, [R4+URZ+0xc8], RZ ;  /* 0x0000c8ff04ff59a7 */ /* 0x0001e4000810003f */
[----:B------:R-:W-:Y:S02]  /*db60*/  SHF.R.U32.HI R5, RZ, 0x3, R3 ;  /* 0x00000003ff057819 */ /* 0x000fe40000011603 */
[----:B------:R-:W-:Y:S02]  /*db70*/  SEL R3, RZ, 0x1, !P1 ;  /* 0x00000001ff037807 */ /* 0x000fe40004800000 */
[----:B------:R-:W-:Y:S01]  /*db80*/  PRMT R2, RZ, 0x7610, R2 ;  /* 0x00007610ff027816 */ /* 0x000fe20000000002 */
[----:B------:R-:W-:Y:S01]  /*db90*/  IMAD R8, R5, -0xb, R8 ;  /* 0xfffffff505087824 */ /* 0x000fe200078e0208 */
[----:B------:R-:W-:-:S04]  /*dba0*/  LOP3.LUT R0, R0, R3, RZ, 0x3c, !PT ;  /* 0x0000000300007212 */ /* 0x000fc800078e3cff */
[----:B------:R-:W-:Y:S01]  /*dbb0*/  @P3 LOP3.LUT R0, R0, 0x1, R5, 0x78, !PT ;  /* 0x0000000100003812 */ /* 0x000fe200078e7805 */
[----:B------:R-:W-:Y:S01]  /*dbc0*/  IMAD.MOV.U32 R5, RZ, RZ, -0x1 ;  /* 0xffffffffff057424 */ /* 0x000fe200078e00ff */
[----:B---3--:R-:W-:-:S04]  /*dbd0*/  IADD3 R13, P5, R13, UR22, RZ ;  /* 0x000000160d0d7c10 */ /* 0x008fc8000ffbe0ff */
[----:B--2---:R-:W-:Y:S01]  /*dbe0*/  IADD3.X R15, R15, UR13, RZ, P5, !PT ;  /* 0x0000000d0f0f7c10 */ /* 0x004fe2000affe4ff */
[----:B------:R0:W-:Y:S01]  /*dbf0*/  STL [R1+0x4], R13 ;  /* 0x0000040d01007387 */ /* 0x0001e20000100800 */
[----:B------:R-:W-:-:S03]  /*dc00*/  ISETP.GE.U32.AND P1, PT, R13, UR8, PT ;  /* 0x000000080d007c0c */ /* 0x000fc6000bf26070 */
[----:B------:R0:W-:Y:S01]  /*dc10*/  STL [R1], R15 ;  /* 0x0000000f01007387 */ /* 0x0001e20000100800 */
[----:B------:R-:W-:-:S13]  /*dc20*/  ISETP.GE.U32.AND.EX P1, PT, R15, UR9, PT, P1 ;  /* 0x000000090f007c0c */ /* 0x000fda000bf26110 */
[----:B0-----:R-:W-:Y:S05]  /*dc30*/  @P1 BRA `(.L_x_275) ;  /* 0x00000004004c1947 */ /* 0x001fea0003800000 */
[----:B------:R-:W-:Y:S01]  /*dc40*/  ULDC.64 UR8, c[0x0][0x628] ;  /* 0x00018a0000087ab9 */ /* 0x000fe20000000a00 */
[----:B------:R-:W0:Y:S01]  /*dc50*/  S2R R12, SR_CTAID.X ;  /* 0x00000000000c7919 */ /* 0x000e220000002500 */
[----:B------:R-:W-:Y:S01]  /*dc60*/  ISETP.NE.U32.AND P1, PT, RZ, UR8, PT ;  /* 0x00000008ff007c0c */ /* 0x000fe2000bf25070 */
[----:B------:R-:W-:Y:S01]  /*dc70*/  ULDC UR11, c[0x0][0x630] ;  /* 0x00018c00000b7ab9 */ /* 0x000fe20000000800 */
[----:B------:R-:W-:Y:S01]  /*dc80*/  IMAD.MOV.U32 R2, RZ, RZ, R13 ;  /* 0x000000ffff027224 */ /* 0x000fe200078e000d */
[----:B------:R-:W1:Y:S01]  /*dc90*/  S2R R10, SR_CTAID.Y ;  /* 0x00000000000a7919 */ /* 0x000e620000002600 */
[----:B------:R-:W-:Y:S01]  /*dca0*/  ISETP.NE.AND.EX P1, PT, RZ, UR9, PT, P1 ;  /* 0x00000009ff007c0c */ /* 0x000fe2000bf25310 */
[----:B------:R-:W-:-:S12]  /*dcb0*/  IMAD.MOV.U32 R3, RZ, RZ, R15 ;  /* 0x000000ffff037224 */ /* 0x000fd800078e000f */
[----:B------:R-:W-:Y:S05]  /*dcc0*/  @!P1 BRA `(.L_x_276) ;  /* 0x0000000000289947 */ /* 0x000fea0003800000 */
[----:B------:R-:W-:Y:S02]  /*dcd0*/  ULDC UR10, c[0x0][0x634] ;  /* 0x00018d00000a7ab9 */ /* 0x000fe40000000800 */
[----:B------:R-:W-:-:S05]  /*dce0*/  IADD3 R7, P1, R13, UR10, RZ ;  /* 0x0000000a0d077c10 */ /* 0x000fca000ff3e0ff */
[----:B------:R-:W-:-:S04]  /*dcf0*/  IMAD.X R11, RZ, RZ, R15, P1 ;  /* 0x000000ffff0b7224 */ /* 0x000fc800008e060f */
[----:B------:R-:W-:-:S04]  /*dd00*/  IMAD.WIDE.U32 R4, R11, UR8, RZ ;  /* 0x000000080b047c25 */ /* 0x000fc8000f8e00ff */
[----:B------:R-:W-:-:S04]  /*dd10*/  IMAD.WIDE.U32 R4, P1, R7, UR9, R4 ;  /* 0x0000000907047c25 */ /* 0x000fc8000f820004 */
[----:B------:R-:W-:-:S04]  /*dd20*/  IMAD.WIDE.U32 R6, R7, UR8, RZ ;  /* 0x0000000807067c25 */ /* 0x000fc8000f8e00ff */
[----:B------:R-:W-:Y:S01]  /*dd30*/  IMAD.X R3, RZ, RZ, RZ, P1 ;  /* 0x000000ffff037224 */ /* 0x000fe200008e06ff */
[----:B------:R-:W-:Y:S01]  /*dd40*/  IADD3 RZ, P1, R7, R4, RZ ;  /* 0x0000000407ff7210 */ /* 0x000fe20007f3e0ff */
[----:B------:R-:W-:-:S04]  /*dd50*/  IMAD.MOV.U32 R2, RZ, RZ, R5 ;  /* 0x000000ffff027224 */ /* 0x000fc800078e0005 */
[----:B------:R-:W-:-:S08]  /*dd60*/  IMAD.WIDE.U32.X R2, R11, UR9, R2, P1 ;  /* 0x000000090b027c25 */ /* 0x000fd000088e0402 */
.L_x_276:
[--C-:B------:R-:W-:Y:S01]  /*dd70*/  SHF.R.U64 R11, R2, UR11, R3.reuse ;  /* 0x0000000b020b7c19 */ /* 0x100fe20008001203 */
[----:B------:R-:W-:Y:S01]  /*dd80*/  ULDC.64 UR8, c[0x0][0x620] ;  /* 0x0001880000087ab9 */ /* 0x000fe20000000a00 */
[----:B------:R-:W-:Y:S01]  /*dd90*/  SHF.R.U32.HI R2, RZ, UR11, R3 ;  /* 0x0000000bff027c19 */ /* 0x000fe20008011603 */
[----:B------:R-:W-:Y:S01]  /*dda0*/  IMAD.MOV.U32 R3, RZ, RZ, R15 ;  /* 0x000000ffff037224 */ /* 0x000fe200078e000f */
[----:B------:R-:W-:Y:S01]  /*ddb0*/  IADD3 R5, P1, RZ, -R11, RZ ;  /* 0x8000000bff057210 */ /* 0x000fe20007f3e0ff */
[----:B------:R-:W2:Y:S01]  /*ddc0*/  LDC R7, c[0x0][0x144] ;  /* 0x00005100ff077b82 */ /* 0x000ea20000000800 */
[----:B0-----:R-:W-:Y:S01]  /*ddd0*/  I2FP.F32.U32 R6, R12 ;  /* 0x0000000c00067245 */ /* 0x001fe20000201000 */
[----:B------:R-:W-:Y:S01]  /*dde0*/  ULDC.64 UR14, c[0x0][0x640] ;  /* 0x00019000000e7ab9 */ /* 0x000fe20000000a00 */
[----:B------:R-:W-:Y:S01]  /*ddf0*/  ULDC UR10, c[0x0][0x608] ;  /* 0x00018200000a7ab9 */ /* 0x000fe20000000800 */
[----:B------:R-:W-:Y:S01]  /*de00*/  IMAD.X R2, RZ, RZ, ~R2, P1 ;  /* 0x000000ffff027224 */ /* 0x000fe200008e0e02 */
[----:B------:R-:W-:-:S03]  /*de10*/  ISETP.NE.U32.AND P1, PT, RZ, UR14, PT ;  /* 0x0000000eff007c0c */ /* 0x000fc6000bf25070 */
[----:B------:R-:W-:Y:S01]  /*de20*/  IMAD R4, R2, UR8, RZ ;  /* 0x0000000802047c24 */ /* 0x000fe2000f8e02ff */
[----:B------:R-:W0:Y:S01]  /*de30*/  LDC R15, c[0x0][0x148] ;  /* 0x00005200ff0f7b82 */ /* 0x000e220000000800 */
[----:B------:R-:W-:Y:S01]  /*de40*/  IMAD.MOV.U32 R2, RZ, RZ, R13 ;  /* 0x000000ffff027224 */ /* 0x000fe200078e000d */
[----:B------:R-:W-:-:S03]  /*de50*/  ISETP.NE.AND.EX P1, PT, RZ, UR15, PT, P1 ;  /* 0x0000000fff007c0c */ /* 0x000fc6000bf25310 */
[----:B------:R-:W-:Y:S01]  /*de60*/  IMAD.WIDE.U32 R2, R5, UR8, R2 ;  /* 0x0000000805027c25 */ /* 0x000fe2000f8e0002 */
[----:B------:R-:W-:-:S03]  /*de70*/  ULDC UR8, c[0x0][0x150] ;  /* 0x0000540000087ab9 */ /* 0x000fc60000000800 */
[----:B------:R-:W-:Y:S01]  /*de80*/  FMUL R6, R6, UR8 ;  /* 0x0000000806067c20 */ /* 0x000fe20008400000 */
[----:B------:R-:W-:Y:S01]  /*de90*/  IMAD R5, R5, UR9, R4 ;  /* 0x0000000905057c24 */ /* 0x000fe2000f8e0204 */
[----:B------:R-:W-:Y:S01]  /*dea0*/  ULDC UR8, c[0x0][0x618] ;  /* 0x0001860000087ab9 */ /* 0x000fe20000000800 */
[----:B------:R-:W-:Y:S02]  /*deb0*/  ULDC UR9, c[0x0][0x154] ;  /* 0x0000550000097ab9 */ /* 0x000fe40000000800 */
[----:B------:R-:W-:Y:S01]  /*dec0*/  IMAD.IADD R3, R3, 0x1, R5 ;  /* 0x0000000103037824 */ /* 0x000fe200078e0205 */
[----:B------:R-:W3:Y:S04]  /*ded0*/  F2I.U32.TRUNC.NTZ R6, R6 ;  /* 0x0000000600067305 */ /* 0x000ee8000020f000 */
[----:B------:R-:W-:-:S02]  /*dee0*/  SHF.R.U64 R13, R2, UR8, R3 ;  /* 0x00000008020d7c19 */ /* 0x000fc40008001203 */
[----:B-1----:R-:W-:-:S05]  /*def0*/  I2FP.F32.U32 R2, R10 ;  /* 0x0000000a00027245 */ /* 0x002fca0000201000 */
[----:B------:R-:W-:Y:S01]  /*df00*/  FMUL R4, R2, UR9 ;  /* 0x0000000902047c20 */ /* 0x000fe20008400000 */
[----:B------:R-:W-:Y:S01]  /*df10*/  SHF.R.U32.HI R2, RZ, UR8, R3 ;  /* 0x00000008ff027c19 */ /* 0x000fe20008011603 */
[----:B------:R-:W-:Y:S02]  /*df20*/  ULDC UR8, c[0x0][0x658] ;  /* 0x0001960000087ab9 */ /* 0x000fe40000000800 */
[----:B------:R1:W4:Y:S01]  /*df30*/  F2I.U32.TRUNC.NTZ R18, R4 ;  /* 0x0000000400127305 */ /* 0x000322000020f000 */
[----:B------:R-:W-:Y:S01]  /*df40*/  SHF.R.U64 R16, R13, UR10, R2 ;  /* 0x0000000a0d107c19 */ /* 0x000fe20008001202 */
[----:B---3--:R-:W-:Y:S01]  /*df50*/  IMAD.MOV R6, RZ, RZ, -R6 ;  /* 0x000000ffff067224 */ /* 0x008fe200078e0a06 */
[----:B------:R-:W-:-:S03]  /*df60*/  SHF.R.U32.HI R3, RZ, UR10, R2 ;  /* 0x0000000aff037c19 */ /* 0x000fc60008011602 */
[----:B--2---:R-:W-:Y:S01]  /*df70*/  IMAD R19, R7, R6, R12 ;  /* 0x0000000607137224 */ /* 0x004fe200078e020c */
[--C-:B------:R-:W-:Y:S02]  /*df80*/  SHF.R.U64 R14, R16, UR8, R3.reuse ;  /* 0x00000008100e7c19 */ /* 0x100fe40008001203 */
[----:B------:R-:W-:-:S03]  /*df90*/  SHF.R.U32.HI R3, RZ, UR8, R3 ;  /* 0x00000008ff037c19 */ /* 0x000fc60008011603 */
[----:B------:R-:W-:Y:S01]  /*dfa0*/  IMAD.MOV.U32 R2, RZ, RZ, R14 ;  /* 0x000000ffff027224 */ /* 0x000fe200078e000e */
[----:B-1--4-:R-:W-:Y:S06]  /*dfb0*/  @!P1 BRA `(.L_x_277) ;  /* 0x0000000000289947 */ /* 0x012fec0003800000 */
        /* <DEDUP_REMOVED lines=10> */
.L_x_277:
[----:B------:R-:W-:Y:S01]  /*e060*/  ULDC UR8, c[0x0][0x648] ;  /* 0x0001920000087ab9 */ /* 0x000fe20000000800 */
[----:B------:R-:W-:Y:S01]  /*e070*/  IMAD.MOV R18, RZ, RZ, -R18 ;  /* 0x000000ffff127224 */ /* 0x000fe200078e0a12 */
[----:B------:R-:W-:Y:S01]  /*e080*/  SHF.R.U64 R3, R2, UR8, R3 ;  /* 0x0000000802037c19 */ /* 0x000fe20008001203 */
[----:B------:R-:W-:Y:S01]  /*e090*/  ULDC UR8, c[0x0][0x638] ;  /* 0x00018e0000087ab9 */ /* 0x000fe20000000800 */
[----:B------:R-:W-:Y:S01]  /*e0a0*/  LOP3.LUT R2, R16, UR6, RZ, 0xc0, !PT ;  /* 0x0000000610027c12 */ /* 0x000fe2000f8ec0ff */
[----:B0-----:R-:W-:Y:S01]  /*e0b0*/  @P4 IMAD R19, R15, R18, R10 ;  /* 0x000000120f134224 */ /* 0x001fe200078e020a */
[----:B------:R-:W-:Y:S01]  /*e0c0*/  LOP3.LUT R13, R13, UR4, RZ, 0xc0, !PT ;  /* 0x000000040d0d7c12 */ /* 0x000fe2000f8ec0ff */
[----:B------:R-:W-:Y:S01]  /*e0d0*/  IMAD.MOV R5, RZ, RZ, -R3 ;  /* 0x000000ffff057224 */ /* 0x000fe200078e0a03 */
[----:B------:R-:W-:Y:S01]  /*e0e0*/  ULDC UR9, c[0x0][0x610] ;  /* 0x0001840000097ab9 */ /* 0x000fe20000000800 */
[----:B------:R-:W-:Y:S02]  /*e0f0*/  IMAD R2, R3, UR5, R2 ;  /* 0x0000000503027c24 */ /* 0x000fe4000f8e0202 */
[----:B------:R-:W-:Y:S01]  /*e100*/  IMAD R14, R5, UR8, R14 ;  /* 0x00000008050e7c24 */ /* 0x000fe2000f8e020e */
[----:B------:R-:W-:Y:S01]  /*e110*/  ULDC UR8, c[0x0][0x600] ;  /* 0x0001800000087ab9 */ /* 0x000fe20000000800 */
[----:B------:R-:W-:-:S02]  /*e120*/  IMAD R5, R2, UR9, R19 ;  /* 0x0000000902057c24 */ /* 0x000fc4000f8e0213 */
[----:B------:R-:W-:Y:S02]  /*e130*/  IMAD R14, R14, UR8, R13 ;  /* 0x000000080e0e7c24 */ /* 0x000fe4000f8e020d */
[----:B------:R-:W-:-:S03]  /*e140*/  IMAD.MOV.U32 R2, RZ, RZ, 0x1 ;  /* 0x00000001ff027424 */ /* 0x000fc600078e00ff */
[----:B------:R-:W-:Y:S02]  /*e150*/  SEL R6, R14, R5, !P4 ;  /* 0x000000050e067207 */ /* 0x000fe40006000000 */
[----:B------:R-:W-:-:S07]  /*e160*/  SEL R5, R5, R14, !P4 ;  /* 0x0000000e05057207 */ /* 0x000fce0006000000 */
.L_x_275:
[----:B------:R-:W-:Y:S05]  /*e170*/  BSYNC B1 ;  /* 0x0000000000017941 */ /* 0x000fea0003800000 */
.L_x_274:
[----:B------:R-:W-:-:S13]  /*e180*/  LOP3.LUT P1, RZ, R2, 0xff, RZ, 0xc0, !PT ;  /* 0x000000ff02ff7812 */ /* 0x000fda000782c0ff */
[----:B------:R-:W-:Y:S05]  /*e190*/  @P1 BRA `(.L_x_278) ;  /* 0xfffffff400301947 */ /* 0x000fea000383ffff */
[----:B------:R-:W-:Y:S05]  /*e1a0*/  BSYNC B0 ;  /* 0x0000000000007941 */ /* 0x000fea0003800000 */
.L_x_266:
[----:B------:R-:W-:-:S03]  /*e1b0*/  UMOV UR8, 0xffffffff ;  /* 0xffffffff00087882 */ /* 0x000fc60000000000 */
[----:B------:R-:W-:Y:S05]  /*e1c0*/  BRA.DIV UR8, `(.L_x_279) ;  /* 0x0000000a081c7947 */ /* 0x000fea000b800000 */
[----:B------:R-:W-:-:S13]  /*e1d0*/  ELECT P0, URZ, PT ;  /* 0x00000000003f782f */ /* 0x000fda0003800000 */
.L_x_300:
[----:B------:R-:W-:Y:S04]  /*e1e0*/  BSSY B0, `(.L_x_280) ;  /* 0x000006b000007945 */ /* 0x000fe80003800000 */
[----:B------:R-:W-:Y:S05]  /*e1f0*/  @!P0 BRA `(.L_x_281) ;  /* 0x0000000400a48947 */ /* 0x000fea0003800000 */
[----:B------:R-:W-:-:S04]  /*e200*/  ULOP3.LUT UR8, UR7, 0x2, URZ, 0xfc, !UPT ;  /* 0x0000000207087892 */ /* 0x000fc8000f8efc3f */
[----:B------:R-:W-:-:S06]  /*e210*/  UISETP.NE.AND UP0, UPT, UR8, 0x3, UPT ;  /* 0x000000030800788c */ /* 0x000fcc000bf05270 */
[----:B------:R-:W-:-:S13]  /*e220*/  PLOP3.LUT P0, PT, PT, PT, UP0, 0x80, 0x0 ;  /* 0x000000000000781c */ /* 0x000fda0003f0f008 */
[----:B------:R-:W-:Y:S05]  /*e230*/  @!P0 BRA `(.L_x_282) ;  /* 0x0000000000048947 */ /* 0x000fea0003800000 */
[----:B------:R-:W-:Y:S01]  /*e240*/  BPT.TRAP 0x1 ;  /* 0x000000040000795c */ /* 0x000fe20000300000 */
.L_x_282:
[----:B------:R-:W0:Y:S01]  /*e250*/  S2R R3, SR_CgaCtaId ;  /* 0x0000000000037919 */ /* 0x000e220000008800 */
[----:B------:R-:W-:-:S04]  /*e260*/  MOV R2, 0x400 ;  /* 0x0000040000027802 */ /* 0x000fc80000000f00 */
[----:B0-----:R-:W-:Y:S02]  /*e270*/  LEA R3, R3, R2, 0x18 ;  /* 0x0000000203037211 */ /* 0x001fe400078ec0ff */
[----:B------:R-:W-:-:S03]  /*e280*/  SHF.L.U32 R2, R0, 0x1f, RZ ;  /* 0x0000001f00027819 */ /* 0x000fc600000006ff */
[----:B------:R-:W-:-:S04]  /*e290*/  VIADD R3, R3, 0x58 ;  /* 0x0000005803037836 */ /* 0x000fc80000000000 */
[C---:B------:R-:W-:Y:S02]  /*e2a0*/  IMAD R7, R8.reuse, 0x8, R3 ;  /* 0x0000000808077824 */ /* 0x040fe400078e0203 */
[----:B------:R-:W-:Y:S02]  /*e2b0*/  VIADD R8, R8, 0x1 ;  /* 0x0000000108087836 */ /* 0x000fe40000000000 */
[----:B------:R-:W0:Y:S03]  /*e2c0*/  SYNCS.PHASECHK.TRANS64.TRYWAIT P0, [R7+URZ], R2 ;  /* 0x00000002070075a7 */ /* 0x000e26000800017f */
[----:B------:R-:W-:-:S04]  /*e2d0*/  ISETP.NE.AND P1, PT, R8, 0xb, PT ;  /* 0x0000000b0800780c */ /* 0x000fc80003f25270 */
[----:B------:R-:W-:Y:S02]  /*e2e0*/  SEL R5, RZ, 0x1, P1 ;  /* 0x00000001ff057807 */ /* 0x000fe40000800000 */
[----:B------:R-:W-:Y:S02]  /*e2f0*/  SEL R8, R8, RZ, P1 ;  /* 0x000000ff08087207 */ /* 0x000fe40000800000 */
[----:B------:R-:W-:-:S03]  /*e300*/  LOP3.LUT R5, R0, R5, RZ, 0x3c, !PT ;  /* 0x0000000500057212 */ /* 0x000fc600078e3cff */
[----:B------:R-:W-:Y:S01]  /*e310*/  IMAD R9, R8, 0x8, R3 ;  /* 0x0000000808097824 */ /* 0x000fe200078e0203 */
[----:B------:R-:W-:Y:S01]  /*e320*/  SHF.L.U32 R4, R5, 0x1f, RZ ;  /* 0x0000001f05047819 */ /* 0x000fe200000006ff */
[----:B0-----:R-:W-:Y:S06]  /*e330*/  @!P0 BRA `(.L_x_283) ;  /* 0x0000000400e48947 */ /* 0x001fec0003800000 */
.L_x_301:
[----:B------:R-:W1:Y:S01]  /*e340*/  SYNCS.PHASECHK.TRANS64.TRYWAIT P0, [R9+URZ], R4 ;  /* 0x00000004090075a7 */ /* 0x000e62000800017f */
[----:B------:R-:W-:-:S05]  /*e350*/  VIADD R0, R8, 0x1 ;  /* 0x0000000108007836 */ /* 0x000fca0000000000 */
[----:B------:R-:W-:-:S04]  /*e360*/  ISETP.NE.AND P1, PT, R0, 0xb, PT ;  /* 0x0000000b0000780c */ /* 0x000fc80003f25270 */
[----:B0-----:R-:W-:Y:S02]  /*e370*/  SEL R2, RZ, 0x1, P1 ;  /* 0x00000001ff027807 */ /* 0x001fe40000800000 */
[----:B------:R-:W-:Y:S02]  /*e380*/  SEL R0, R0, RZ, P1 ;  /* 0x000000ff00007207 */ /* 0x000fe40000800000 */
[----:B------:R-:W-:-:S03]  /*e390*/  LOP3.LUT R7, R5, R2, RZ, 0x3c, !PT ;  /* 0x0000000205077212 */ /* 0x000fc600078e3cff */
[----:B------:R-:W-:Y:S01]  /*e3a0*/  IMAD R6, R0, 0x8, R3 ;  /* 0x0000000800067824 */ /* 0x000fe200078e0203 */
[----:B------:R-:W-:Y:S01]  /*e3b0*/  SHF.L.U32 R5, R7, 0x1f, RZ ;  /* 0x0000001f07057819 */ /* 0x000fe200000006ff */
[----:B-1----:R-:W-:Y:S06]  /*e3c0*/  @!P0 BRA `(.L_x_284) ;  /* 0x0000000400d48947 */ /* 0x002fec0003800000 */
.L_x_302:
[----:B------:R-:W1:Y:S01]  /*e3d0*/  SYNCS.PHASECHK.TRANS64.TRYWAIT P0, [R6+URZ], R5 ;  /* 0x00000005060075a7 */ /* 0x000e62000800017f */
[----:B------:R-:W-:-:S05]  /*e3e0*/  VIADD R0, R0, 0x1 ;  /* 0x0000000100007836 */ /* 0x000fca0000000000 */
[----:B------:R-:W-:-:S04]  /*e3f0*/  ISETP.NE.AND P1, PT, R0, 0xb, PT ;  /* 0x0000000b0000780c */ /* 0x000fc80003f25270 */
[----:B------:R-:W-:Y:S02]  /*e400*/  SEL R2, RZ, 0x1, P1 ;  /* 0x00000001ff027807 */ /* 0x000fe40000800000 */
[----:B------:R-:W-:Y:S02]  /*e410*/  SEL R0, R0, RZ, P1 ;  /* 0x000000ff00007207 */ /* 0x000fe40000800000 */
[----:B------:R-:W-:-:S03]  /*e420*/  LOP3.LUT R7, R7, R2, RZ, 0x3c, !PT ;  /* 0x0000000207077212 */ /* 0x000fc600078e3cff */
[----:B0-----:R-:W-:Y:S01]  /*e430*/  IMAD R9, R0, 0x8, R3 ;  /* 0x0000000800097824 */ /* 0x001fe200078e0203 */
[----:B------:R-:W-:Y:S01]  /*e440*/  SHF.L.U32 R4, R7, 0x1f, RZ ;  /* 0x0000001f07047819 */ /* 0x000fe200000006ff */
[----:B-1----:R-:W-:Y:S06]  /*e450*/  @!P0 BRA `(.L_x_285) ;  /* 0x0000000400c48947 */ /* 0x002fec0003800000 */
.L_x_303:
        /* <DEDUP_REMOVED lines=9> */
.L_x_304:
        /* <DEDUP_REMOVED lines=9> */
.L_x_305:
        /* <DEDUP_REMOVED lines=9> */
.L_x_306:
        /* <DEDUP_REMOVED lines=9> */
.L_x_307:
        /* <DEDUP_REMOVED lines=9> */
.L_x_308:
        /* <DEDUP_REMOVED lines=9> */
.L_x_309:
[----:B------:R-:W1:Y:S01]  /*e7c0*/  SYNCS.PHASECHK.TRANS64.TRYWAIT P0, [R9+URZ], R4 ;  /* 0x00000004090075a7 */ /* 0x000e62000800017f */
[----:B------:R-:W-:-:S05]  /*e7d0*/  VIADD R0, R0, 0x1 ;  /* 0x0000000100007836 */ /* 0x000fca0000000000 */
[----:B------:R-:W-:-:S04]  /*e7e0*/  ISETP.NE.AND P1, PT, R0, 0xb, PT ;  /* 0x0000000b0000780c */ /* 0x000fc80003f25270 */
[----:B------:R-:W-:Y:S02]  /*e7f0*/  SEL R2, RZ, 0x1, P1 ;  /* 0x00000001ff027807 */ /* 0x000fe40000800000 */
[----:B------:R-:W-:Y:S02]  /*e800*/  SEL R0, R0, RZ, P1 ;  /* 0x000000ff00007207 */ /* 0x000fe40000800000 */
[----:B------:R-:W-:Y:S01]  /*e810*/  LOP3.LUT R2, R7, R2, RZ, 0x3c, !PT ;  /* 0x0000000207027212 */ /* 0x000fe200078e3cff */
[----:B-1----:R-:W-:Y:S06]  /*e820*/  @!P0 BRA `(.L_x_292) ;  /* 0x00000004005c8947 */ /* 0x002fec0003800000 */
.L_x_310:
[----:B------:R-:W-:Y:S01]  /*e830*/  IMAD R3, R0, 0x8, R3 ;  /* 0x0000000800037824 */ /* 0x000fe200078e0203 */
[----:B------:R-:W-:-:S07]  /*e840*/  SHF.L.U32 R0, R2, 0x1f, RZ ;  /* 0x0000001f02007819 */ /* 0x000fce00000006ff */
.L_x_293:
[----:B--2---:R2:W3:Y:S02]  /*e850*/  SYNCS.PHASECHK.TRANS64.TRYWAIT P0, [R3+URZ], R0 ;  /* 0x00000000030075a7 */ /* 0x0044e4000800017f */
[----:B---3--:R-:W-:Y:S05]  /*e860*/  @!P0 NANOSLEEP.SYNCS 0x989680 ;  /* 0x009896800000895d */ /* 0x008fea0003900000 */
[----:B------:R-:W3:Y:S02]  /*e870*/  @!P0 SYNCS.PHASECHK.TRANS64 P0, [R3+URZ], R0 ;  /* 0x00000000030085a7 */ /* 0x000ee4000800007f */
[----:B---3--:R-:W-:Y:S05]  /*e880*/  @!P0 BRA `(.L_x_293) ;  /* 0xfffffffc00f08947 */ /* 0x008fea000383ffff */
.L_x_281:
[----:B------:R-:W-:Y:S05]  /*e890*/  BSYNC B0 ;  /* 0x0000000000007941 */ /* 0x000fea0003800000 */
.L_x_280:
[----:B------:R-:W-:Y:S05]  /*e8a0*/  EXIT ;  /* 0x000000000000794d */ /* 0x000fea0003800000 */
.L_x_18:
[----:B-1----:R-:W-:-:S04]  /*e8b0*/  IMAD.U32 R3, RZ, RZ, UR12 ;  /* 0x0000000cff037e24 */ /* 0x002fc8000f8e00ff */
[----:B------:R1:W2:Y:S03]  /*e8c0*/  SYNCS.PHASECHK.TRANS64.TRYWAIT P0, [R3+URZ], R0 ;  /* 0x00000000030075a7 */ /* 0x0002a6000800017f */
[----:B--2---:R-:W-:Y:S05]  /*e8d0*/  @!P0 NANOSLEEP.SYNCS 0x989680 ;  /* 0x009896800000895d */ /* 0x004fea0003900000 */
[----:B------:R-:W2:Y:S02]  /*e8e0*/  @!P0 SYNCS.PHASECHK.TRANS64 P0, [R3+URZ], R0 ;  /* 0x00000000030085a7 */ /* 0x000ea4000800007f */
[----:B--2---:R-:W-:Y:S05]  /*e8f0*/  @!P0 BRA `(.L_x_18) ;  /* 0xfffffffc00ec8947 */ /* 0x004fea000383ffff */
[----:B------:R-:W-:Y:S05]  /*e900*/  BRA `(.L_x_17) ;  /* 0xffffff3000647947 */ /* 0x000fea000383ffff */
.L_x_24:
[----:B-1----:R-:W-:-:S04]  /*e910*/  IMAD.U32 R227, RZ, RZ, UR14 ;  /* 0x0000000effe37e24 */ /* 0x002fc8000f8e00ff */
[----:B------:R1:W2:Y:S03]  /*e920*/  SYNCS.PHASECHK.TRANS64.TRYWAIT P0, [R227+URZ], R226 ;  /* 0x000000e2e30075a7 */ /* 0x0002a6000800017f */
[----:B--2---:R-:W-:Y:S05]  /*e930*/  @!P0 NANOSLEEP.SYNCS 0x989680 ;  /* 0x009896800000895d */ /* 0x004fea0003900000 */
[----:B------:R-:W2:Y:S02]  /*e940*/  @!P0 SYNCS.PHASECHK.TRANS64 P0, [R227+URZ], R226 ;  /* 0x000000e2e30085a7 */ /* 0x000ea4000800007f */
[----:B--2---:R-:W-:Y:S05]  /*e950*/  @!P0 BRA `(.L_x_24) ;  /* 0xfffffffc00ec8947 */ /* 0x004fea000383ffff */
[----:B------:R-:W-:Y:S05]  /*e960*/  BRA `(.L_x_23) ;  /* 0xffffff4400687947 */ /* 0x000fea000383ffff */
.L_x_267:
[----:B------:R-:W-:Y:S01]  /*e970*/  BSSY B1, `(.L_x_294) ;  /* 0x0000006000017945 */ /* 0x000fe20003800000 */
[----:B------:R-:W-:-:S07]  /*e980*/  IMAD.MOV.U32 R2, RZ, RZ, -0x1 ;  /* 0xffffffffff027424 */ /* 0x000fce00078e00ff */
[----:B------:R-:W-:Y:S05]  /*e990*/  WARPSYNC.COLLECTIVE R2, `(.L_x_295) ;  /* 0x00000000020c7348 */ /* 0x000fea0003c00000 */
[----:B------:R-:W-:Y:S02]  /*e9a0*/  ELECT P1, UR62, PT ;  /* 0x00000000003e782f */ /* 0x000fe40003820000 */
[----:B------:R-:W-:Y:S01]  /*e9b0*/  MOV R2, UR62 ;  /* 0x0000003e00027c02 */ /* 0x000fe20008000f00 */
[----:B------:R-:W-:Y:S10]  /*e9c0*/  ENDCOLLECTIVE ;  /* 0x000000000000791b */ /* 0x000ff40003800000 */
.L_x_295:
[----:B------:R-:W-:Y:S05]  /*e9d0*/  BSYNC B1 ;  /* 0x0000000000017941 */ /* 0x000fea0003800000 */
.L_x_294:
[----:B------:R-:W-:Y:S05]  /*e9e0*/  BRA `(.L_x_296) ;  /* 0xffffffec00287947 */ /* 0x000fea000383ffff */
.L_x_270:
[----:B-1----:R1:W2:Y:S02]  /*e9f0*/  SYNCS.PHASECHK.TRANS64.TRYWAIT P1, [R13+URZ+0x58], R4 ;  /* 0x000058040d0075a7 */ /* 0x0022a4000802017f */
[----:B--2---:R-:W-:Y:S05]  /*ea00*/  @!P1 NANOSLEEP.SYNCS 0x989680 ;  /* 0x009896800000995d */ /* 0x004fea0003900000 */
[----:B------:R-:W2:Y:S02]  /*ea10*/  @!P1 SYNCS.PHASECHK.TRANS64 P1, [R13+URZ+0x58], R4 ;  /* 0x000058040d0095a7 */ /* 0x000ea4000802007f */
[----:B--2---:R-:W-:Y:S05]  /*ea20*/  @!P1 BRA `(.L_x_270) ;  /* 0xfffffffc00f09947 */ /* 0x004fea000383ffff */
[----:B------:R-:W-:Y:S05]  /*ea30*/  BRA `(.L_x_297) ;  /* 0xffffffec005c7947 */ /* 0x000fea000383ffff */
.L_x_279:
[----:B------:R-:W-:Y:S01]  /*ea40*/  BSSY B0, `(.L_x_298) ;  /* 0x0000006000007945 */ /* 0x000fe20003800000 */
[----:B------:R-:W-:-:S07]  /*ea50*/  IMAD.MOV.U32 R2, RZ, RZ, -0x1 ;  /* 0xffffffffff027424 */ /* 0x000fce00078e00ff */
[----:B------:R-:W-:Y:S05]  /*ea60*/  WARPSYNC.COLLECTIVE R2, `(.L_x_299) ;  /* 0x00000000020c7348 */ /* 0x000fea0003c00000 */
[----:B------:R-:W-:Y:S02]  /*ea70*/  ELECT P1, UR62, PT ;  /* 0x00000000003e782f */ /* 0x000fe40003820000 */
[----:B------:R-:W-:Y:S01]  /*ea80*/  MOV R2, UR62 ;  /* 0x0000003e00027c02 */ /* 0x000fe20008000f00 */
[----:B------:R-:W-:Y:S10]  /*ea90*/  ENDCOLLECTIVE ;  /* 0x000000000000791b */ /* 0x000ff40003800000 */
.L_x_299:
[----:B------:R-:W-:Y:S05]  /*eaa0*/  BSYNC B0 ;  /* 0x0000000000007941 */ /* 0x000fea0003800000 */
.L_x_298:
[----:B------:R-:W-:Y:S01]  /*eab0*/  PLOP3.LUT P0, PT, P1, PT, PT, 0x80, 0x0 ;  /* 0x000000000000781c */ /* 0x000fe20000f0f070 */
[----:B------:R-:W-:-:S12]  /*eac0*/  BRA `(.L_x_300) ;  /* 0xfffffff400c47947 */ /* 0x000fd8000383ffff */
.L_x_283:
[----:B0-----:R0:W1:Y:S02]  /*ead0*/  SYNCS.PHASECHK.TRANS64.TRYWAIT P0, [R7+URZ], R2 ;  /* 0x00000002070075a7 */ /* 0x001064000800017f */
[----:B-1----:R-:W-:Y:S05]  /*eae0*/  @!P0 NANOSLEEP.SYNCS 0x989680 ;  /* 0x009896800000895d */ /* 0x002fea0003900000 */
[----:B------:R-:W1:Y:S02]  /*eaf0*/  @!P0 SYNCS.PHASECHK.TRANS64 P0, [R7+URZ], R2 ;  /* 0x00000002070085a7 */ /* 0x000e64000800007f */
[----:B-1----:R-:W-:Y:S05]  /*eb00*/  @!P0 BRA `(.L_x_283) ;  /* 0xfffffffc00f08947 */ /* 0x002fea000383ffff */
[----:B------:R-:W-:Y:S05]  /*eb10*/  BRA `(.L_x_301) ;  /* 0xfffffff800087947 */ /* 0x000fea000383ffff */
.L_x_284:
[----:B0-----:R0:W1:Y:S02]  /*eb20*/  SYNCS.PHASECHK.TRANS64.TRYWAIT P0, [R9+URZ], R4 ;  /* 0x00000004090075a7 */ /* 0x001064000800017f */
[----:B-1----:R-:W-:Y:S05]  /*eb30*/  @!P0 NANOSLEEP.SYNCS 0x989680 ;  /* 0x009896800000895d */ /* 0x002fea0003900000 */
[----:B------:R-:W1:Y:S02]  /*eb40*/  @!P0 SYNCS.PHASECHK.TRANS64 P0, [R9+URZ], R4 ;  /* 0x00000004090085a7 */ /* 0x000e64000800007f */
[----:B-1----:R-:W-:Y:S05]  /*eb50*/  @!P0 BRA `(.L_x_284) ;  /* 0xfffffffc00f08947 */ /* 0x002fea000383ffff */
[----:B------:R-:W-:Y:S05]  /*eb60*/  BRA `(.L_x_302) ;  /* 0xfffffff800187947 */ /* 0x000fea000383ffff */
.L_x_285:
[----:B0-----:R0:W1:Y:S02]  /*eb70*/  SYNCS.PHASECHK.TRANS64.TRYWAIT P0, [R6+URZ], R5 ;  /* 0x00000005060075a7 */ /* 0x001064000800017f */
[----:B-1----:R-:W-:Y:S05]  /*eb80*/  @!P0 NANOSLEEP.SYNCS 0x989680 ;  /* 0x009896800000895d */ /* 0x002fea0003900000 */
[----:B------:R-:W1:Y:S02]  /*eb90*/  @!P0 SYNCS.PHASECHK.TRANS64 P0, [R6+URZ], R5 ;  /* 0x00000005060085a7 */ /* 0x000e64000800007f */
[----:B-1----:R-:W-:Y:S05]  /*eba0*/  @!P0 BRA `(.L_x_285) ;  /* 0xfffffffc00f08947 */ /* 0x002fea000383ffff */
[----:B------:R-:W-:Y:S05]  /*ebb0*/  BRA `(.L_x_303) ;  /* 0xfffffff800287947 */ /* 0x000fea000383ffff */
.L_x_286:
[----:B0-----:R0:W1:Y:S02]  /*ebc0*/  SYNCS.PHASECHK.TRANS64.TRYWAIT P0, [R9+URZ], R4 ;  /* 0x00000004090075a7 */ /* 0x001064000800017f */
[----:B-1----:R-:W-:Y:S05]  /*ebd0*/  @!P0 NANOSLEEP.SYNCS 0x989680 ;  /* 0x009896800000895d */ /* 0x002fea0003900000 */
[----:B------:R-:W1:Y:S02]  /*ebe0*/  @!P0 SYNCS.PHASECHK.TRANS64 P0, [R9+URZ], R4 ;  /* 0x00000004090085a7 */ /* 0x000e64000800007f */
[----:B-1----:R-:W-:Y:S05]  /*ebf0*/  @!P0 BRA `(.L_x_286) ;  /* 0xfffffffc00f08947 */ /* 0x002fea000383ffff */
[----:B------:R-:W-:Y:S05]  /*ec00*/  BRA `(.L_x_304) ;  /* 0xfffffff800387947 */ /* 0x000fea000383ffff */
.L_x_287:
[----:B0-----:R0:W1:Y:S02]  /*ec10*/  SYNCS.PHASECHK.TRANS64.TRYWAIT P0, [R6+URZ], R5 ;  /* 0x00000005060075a7 */ /* 0x001064000800017f */
[----:B-1----:R-:W-:Y:S05]  /*ec20*/  @!P0 NANOSLEEP.SYNCS 0x989680 ;  /* 0x009896800000895d */ /* 0x002fea0003900000 */
[----:B------:R-:W1:Y:S02]  /*ec30*/  @!P0 SYNCS.PHASECHK.TRANS64 P0, [R6+URZ], R5 ;  /* 0x00000005060085a7 */ /* 0x000e64000800007f */
[----:B-1----:R-:W-:Y:S05]  /*ec40*/  @!P0 BRA `(.L_x_287) ;  /* 0xfffffffc00f08947 */ /* 0x002fea000383ffff */
[----:B------:R-:W-:Y:S05]  /*ec50*/  BRA `(.L_x_305) ;  /* 0xfffffff800487947 */ /* 0x000fea000383ffff */
.L_x_288:
[----:B0-----:R0:W1:Y:S02]  /*ec60*/  SYNCS.PHASECHK.TRANS64.TRYWAIT P0, [R9+URZ], R4 ;  /* 0x00000004090075a7 */ /* 0x001064000800017f */
[----:B-1----:R-:W-:Y:S05]  /*ec70*/  @!P0 NANOSLEEP.SYNCS 0x989680 ;  /* 0x009896800000895d */ /* 0x002fea0003900000 */
[----:B------:R-:W1:Y:S02]  /*ec80*/  @!P0 SYNCS.PHASECHK.TRANS64 P0, [R9+URZ], R4 ;  /* 0x00000004090085a7 */ /* 0x000e64000800007f */
[----:B-1----:R-:W-:Y:S05]  /*ec90*/  @!P0 BRA `(.L_x_288) ;  /* 0xfffffffc00f08947 */ /* 0x002fea000383ffff */
[----:B------:R-:W-:Y:S05]  /*eca0*/  BRA `(.L_x_306) ;  /* 0xfffffff800587947 */ /* 0x000fea000383ffff */
.L_x_289:
[----:B0-----:R0:W1:Y:S02]  /*ecb0*/  SYNCS.PHASECHK.TRANS64.TRYWAIT P0, [R6+URZ], R5 ;  /* 0x00000005060075a7 */ /* 0x001064000800017f */
[----:B-1----:R-:W-:Y:S05]  /*ecc0*/  @!P0 NANOSLEEP.SYNCS 0x989680 ;  /* 0x009896800000895d */ /* 0x002fea0003900000 */
[----:B------:R-:W1:Y:S02]  /*ecd0*/  @!P0 SYNCS.PHASECHK.TRANS64 P0, [R6+URZ], R5 ;  /* 0x00000005060085a7 */ /* 0x000e64000800007f */
[----:B-1----:R-:W-:Y:S05]  /*ece0*/  @!P0 BRA `(.L_x_289) ;  /* 0xfffffffc00f08947 */ /* 0x002fea000383ffff */
[----:B------:R-:W-:Y:S05]  /*ecf0*/  BRA `(.L_x_307) ;  /* 0xfffffff800687947 */ /* 0x000fea000383ffff */
.L_x_290:
[----:B0-----:R0:W1:Y:S02]  /*ed00*/  SYNCS.PHASECHK.TRANS64.TRYWAIT P0, [R9+URZ], R4 ;  /* 0x00000004090075a7 */ /* 0x001064000800017f */
[----:B-1----:R-:W-:Y:S05]  /*ed10*/  @!P0 NANOSLEEP.SYNCS 0x989680 ;  /* 0x009896800000895d */ /* 0x002fea0003900000 */
[----:B------:R-:W1:Y:S02]  /*ed20*/  @!P0 SYNCS.PHASECHK.TRANS64 P0, [R9+URZ], R4 ;  /* 0x00000004090085a7 */ /* 0x000e64000800007f */
[----:B-1----:R-:W-:Y:S05]  /*ed30*/  @!P0 BRA `(.L_x_290) ;  /* 0xfffffffc00f08947 */ /* 0x002fea000383ffff */
[----:B------:R-:W-:Y:S05]  /*ed40*/  BRA `(.L_x_308) ;  /* 0xfffffff800787947 */ /* 0x000fea000383ffff */
.L_x_291:
[----:B0-----:R0:W1:Y:S02]  /*ed50*/  SYNCS.PHASECHK.TRANS64.TRYWAIT P0, [R6+URZ], R5 ;  /* 0x00000005060075a7 */ /* 0x001064000800017f */
[----:B-1----:R-:W-:Y:S05]  /*ed60*/  @!P0 NANOSLEEP.SYNCS 0x989680 ;  /* 0x009896800000895d */ /* 0x002fea0003900000 */
[----:B------:R-:W1:Y:S02]  /*ed70*/  @!P0 SYNCS.PHASECHK.TRANS64 P0, [R6+URZ], R5 ;  /* 0x00000005060085a7 */ /* 0x000e64000800007f */
[----:B-1----:R-:W-:Y:S05]  /*ed80*/  @!P0 BRA `(.L_x_291) ;  /* 0xfffffffc00f08947 */ /* 0x002fea000383ffff */
[----:B------:R-:W-:Y:S05]  /*ed90*/  BRA `(.L_x_309) ;  /* 0xfffffff800887947 */ /* 0x000fea000383ffff */
.L_x_292:
[----:B-1----:R1:W2:Y:S02]  /*eda0*/  SYNCS.PHASECHK.TRANS64.TRYWAIT P0, [R9+URZ], R4 ;  /* 0x00000004090075a7 */ /* 0x0022a4000800017f */
[----:B--2---:R-:W-:Y:S05]  /*edb0*/  @!P0 NANOSLEEP.SYNCS 0x989680 ;  /* 0x009896800000895d */ /* 0x004fea0003900000 */
[----:B------:R-:W2:Y:S02]  /*edc0*/  @!P0 SYNCS.PHASECHK.TRANS64 P0, [R9+URZ], R4 ;  /* 0x00000004090085a7 */ /* 0x000ea4000800007f */
[----:B--2---:R-:W-:Y:S05]  /*edd0*/  @!P0 BRA `(.L_x_292) ;  /* 0xfffffffc00f08947 */ /* 0x004fea000383ffff */
[----:B------:R-:W-:Y:S05]  /*ede0*/  BRA `(.L_x_310) ;  /* 0xfffffff800907947 */ /* 0x000fea000383ffff */
.L_x_311:
[----:B------:R-:W-:-:S00]  /*edf0*/  BRA `(.L_x_311) ;  /* 0xfffffffc00fc7947 */ /* 0x000fc0000383ffff */
[----:B------:R-:W-:-:S00]  /*ee00*/  NOP ;  /* 0x0000000000007918 */ /* 0x000fc00000000000 */
[----:B------:R-:W-:-:S00]  /*ee10*/  NOP ;  /* 0x0000000000007918 */ /* 0x000fc00000000000 */
[----:B------:R-:W-:-:S00]  /*ee20*/  NOP ;  /* 0x0000000000007918 */ /* 0x000fc00000000000 */
[----:B------:R-:W-:-:S00]  /*ee30*/  NOP ;  /* 0x0000000000007918 */ /* 0x000fc00000000000 */
[----:B------:R-:W-:-:S00]  /*ee40*/  NOP ;  /* 0x0000000000007918 */ /* 0x000fc00000000000 */
[----:B------:R-:W-:-:S00]  /*ee50*/  NOP ;  /* 0x0000000000007918 */ /* 0x000fc00000000000 */
[----:B------:R-:W-:-:S00]  /*ee60*/  NOP ;  /* 0x0000000000007918 */ /* 0x000fc00000000000 */
[----:B------:R-:W-:-:S00]  /*ee70*/  NOP ;  /* 0x0000000000007918 */ /* 0x000fc00000000000 */
.L_x_312:


//--------------------- .nv.shared._ZN7cutlass13device_kernelINS_4gemm6kernel13GemmUniversalIN4cute5tupleIJiiiiEEENS1_10collective13CollectiveMmaINS1_37MainloopSm90TmaGmmaWarpSpecializedFP8ILi11ENS5_IJNS4_1CILi1EEESB_SB_EEENS1_35KernelTmaWarpSpecializedCooperativeEEENS5_IJNSA_ILi192EEENSA_ILi112EEENSA_ILi64EEEEEENS_12float_e4m3_tENS5_IJlSB_lEEESJ_SK_NS4_8TiledMMAINS4_8MMA_AtomIJNS4_4SM904GMMA30MMA_64x16x32_F32E4M3E4M3_SS_TNILNSO_7ScaleInE1ELSQ_1EEEEEENS4_6LayoutINS5_IJNSA_ILi2EEESB_SB_EEENS5_IJSB_NSA_ILi0EEESW_EEEEENS5_IJNS4_10UnderscoreESZ_SZ_EEEEENS4_13SM90_TMA_LOADENS4_14ComposedLayoutINS4_7SwizzleILi2ELi4ELi3EEENS4_18smem_ptr_flag_bitsILi8EEENST_INS5_IJNSA_ILi8EEESH_EEENS5_IJSH_SB_EEEEEEEvNS4_8identityES12_S1C_vS1D_EENS_8epilogue10collective6detail29Sm90TmaWarpSpecializedAdapterINS1G_15DefaultEpilogueISJ_SK_SK_NS1F_6thread17LinearCombinationISJ_Li1EffLNS1K_9ScaleType4KindE0ELNS_15FloatRoundStyleE2ESJ_EENS1_15EpilogueDefaultEEEEEvvEEEEvNT_6ParamsE --------------------------
	.section	.nv.shared._ZN7cutlass13device_kernelINS_4gemm6kernel13GemmUniversalIN4cute5tupleIJiiiiEEENS1_10collective13CollectiveMmaINS1_37MainloopSm90TmaGmmaWarpSpecializedFP8ILi11ENS5_IJNS4_1CILi1EEESB_SB_EEENS1_35KernelTmaWarpSpecializedCooperativeEEENS5_IJNSA_ILi192EEENSA_ILi112EEENSA_ILi64EEEEEENS_12float_e4m3_tENS5_IJlSB_lEEESJ_SK_NS4_8TiledMMAINS4_8MMA_AtomIJNS4_4SM904GMMA30MMA_64x16x32_F32E4M3E4M3_SS_TNILNSO_7ScaleInE1ELSQ_1EEEEEENS4_6LayoutINS5_IJNSA_ILi2EEESB_SB_EEENS5_IJSB_NSA_ILi0EEESW_EEEEENS5_IJNS4_10UnderscoreESZ_SZ_EEEEENS4_13SM90_TMA_LOADENS4_14ComposedLayoutINS4_7SwizzleILi2ELi4ELi3EEENS4_18smem_ptr_flag_bitsILi8EEENST_INS5_IJNSA_ILi8EEESH_EEENS5_IJSH_SB_EEEEEEEvNS4_8identityES12_S1C_vS1D_EENS_8epilogue10collective6detail29Sm90TmaWarpSpecializedAdapterINS1G_15DefaultEpilogueISJ_SK_SK_NS1F_6thread17LinearCombinationISJ_Li1EffLNS1K_9ScaleType4KindE0ELNS_15FloatRoundStyleE2ESJ_EENS1_15EpilogueDefaultEEEEEvvEEEEvNT_6ParamsE,"aw",@nobits
	.sectionflags	@""
	.align	16
	.zero		1024


//--------------------- .nv.shared.reserved.0     --------------------------
	.section	.nv.shared.reserved.0,"aw",@nobits
	.weak		__nv_reservedSMEM_offset_0_alias
	.size		__nv_reservedSMEM_offset_0_alias, 0, 0
	.other		__nv_reservedSMEM_offset_0_alias,@"STO_CUDA_RESERVED_SHARED STV_DEFAULT"
__nv_reservedSMEM_offset_0_alias:
	.zero		0


//--------------------- .nv.global                --------------------------
	.section	.nv.global,"aw",@nobits
.nv.global:
	.type		_ZN39_INTERNAL_3592250e_4_k_cu_e023a762_94124cute1_E,@object
	.size		_ZN39_INTERNAL_3592250e_4_k_cu_e023a762_94124cute1_E,(_ZN39_INTERNAL_3592250e_4_k_cu_e023a762_94124cuda3std3__45__cpo6cbeginE - _ZN39_INTERNAL_3592250e_4_k_cu_e023a762_94124cute1_E)
_ZN39_INTERNAL_3592250e_4_k_cu_e023a762_94124cute1_E:
	.zero		1
	.type		_ZN39_INTERNAL_3592250e_4_k_cu_e023a762_94124cuda3std3__45__cpo6cbeginE,@object
	.size		_ZN39_INTERNAL_3592250e_4_k_cu_e023a762_94124cuda3std3__45__cpo6cbeginE,(_ZN39_INTERNAL_3592250e_4_k_cu_e023a762_94124cuda3std3__48in_placeE - _ZN39_INTERNAL_3592250e_4_k_cu_e023a762_94124cuda3std3__45__cpo6cbeginE)
_ZN39_INTERNAL_3592250e_4_k_cu_e023a762_94124cuda3std3__45__cpo6cbeginE:
	.zero		1
	.type		_ZN39_INTERNAL_3592250e_4_k_cu_e023a762_94124cuda3std3__48in_placeE,@object
	.size		_ZN39_INTERNAL_3592250e_4_k_cu_e023a762_94124cuda3std3__48in_placeE,(_ZN39_INTERNAL_3592250e_4_k_cu_e023a762_94124cuda3std6ranges3__45__cpo9iter_moveE - _ZN39_INTERNAL_3592250e_4_k_cu_e023a762_94124cuda3std3__48in_placeE)
_ZN39_INTERNAL_3592250e_4_k_cu_e023a762_94124cuda3std3__48in_placeE:
	.zero		1
	.type		_ZN39_INTERNAL_3592250e_4_k_cu_e023a762_94124cuda3std6ranges3__45__cpo9iter_moveE,@object
	.size		_ZN39_INTERNAL_3592250e_4_k_cu_e023a762_94124cuda3std6ranges3__45__cpo9iter_moveE,(_ZN39_INTERNAL_3592250e_4_k_cu_e023a762_94124cuda3std3__45__cpo5beginE - _ZN39_INTERNAL_3592250e_4_k_cu_e023a762_94124cuda3std6ranges3__45__cpo9iter_moveE)
_ZN39_INTERNAL_3592250e_4_k_cu_e023a762_94124cuda3std6ranges3__45__cpo9iter_moveE:
	.zero		1
	.type		_ZN39_INTERNAL_3592250e_4_k_cu_e023a762_94124cuda3std3__45__cpo5beginE,@object
	.size		_ZN39_INTERNAL_3592250e_4_k_cu_e023a762_94124cuda3std3__45__cpo5beginE,(_ZN39_INTERNAL_3592250e_4_k_cu_e023a762_94124cuda3std3__441_GLOBAL__N__3592250e_4_k_cu_e023a762_94126ignoreE - _ZN39_INTERNAL_3592250e_4_k_cu_e023a762_94124cuda3std3__45__cpo5beginE)
_ZN39_INTERNAL_3592250e_4_k_cu_e023a762_94124cuda3std3__45__cpo5beginE:
	.zero		1
	.type		_ZN39_INTERNAL_3592250e_4_k_cu_e023a762_94124cuda3std3__441_GLOBAL__N__3592250e_4_k_cu_e023a762_94126ignoreE,@object
	.size		_ZN39_INTERNAL_3592250e_4_k_cu_e023a762_94124cuda3std3__441_GLOBAL__N__3592250e_4_k_cu_e023a762_94126ignoreE,(_ZN39_INTERNAL_3592250e_4_k_cu_e023a762_94124cute7productE - _ZN39_INTERNAL_3592250e_4_k_cu_e023a762_94124cuda3std3__441_GLOBAL__N__3592250e_4_k_cu_e023a762_94126ignoreE)
_ZN39_INTERNAL_3592250e_4_k_cu_e023a762_94124cuda3std3__441_GLOBAL__N__3592250e_4_k_cu_e023a762_94126ignoreE:
	.zero		1
	.type		_ZN39_INTERNAL_3592250e_4_k_cu_e023a762_94124cute7productE,@object
	.size		_ZN39_INTERNAL_3592250e_4_k_cu_e023a762_94124cute7productE,(_ZN39_INTERNAL_3592250e_4_k_cu_e023a762_94124cuda3std3__45__cpo3endE - _ZN39_INTERNAL_3592250e_4_k_cu_e023a762_94124cute7productE)
_ZN39_INTERNAL_3592250e_4_k_cu_e023a762_94124cute7productE:
	.zero		1
	.type		_ZN39_INTERNAL_3592250e_4_k_cu_e023a762_94124cuda3std3__45__cpo3endE,@object
	.size		_ZN39_INTERNAL_3592250e_4_k_cu_e023a762_94124cuda3std3__45__cpo3endE,(_ZN39_INTERNAL_3592250e_4_k_cu_e023a762_94124cuda3std3__419piecewise_constructE - _ZN39_INTERNAL_3592250e_4_k_cu_e023a762_94124cuda3std3__45__cpo3endE)
_ZN39_INTERNAL_3592250e_4_k_cu_e023a762_94124cuda3std3__45__cpo3endE:
	.zero		1
	.type		_ZN39_INTERNAL_3592250e_4_k_cu_e023a762_94124cuda3std3__419piecewise_constructE,@object
	.size		_ZN39_INTERNAL_3592250e_4_k_cu_e023a762_94124cuda3std3__419piecewise_constructE,(_ZN39_INTERNAL_3592250e_4_k_cu_e023a762_94124cuda3std3__45__cpo4cendE - _ZN39_INTERNAL_3592250e_4_k_cu_e023a762_94124cuda3std3__419piecewise_constructE)
_ZN39_INTERNAL_3592250e_4_k_cu_e023a762_94124cuda3std3__419piecewise_constructE:
	.zero		1
	.type		_ZN39_INTERNAL_3592250e_4_k_cu_e023a762_94124cuda3std3__45__cpo4cendE,@object
	.size		_ZN39_INTERNAL_3592250e_4_k_cu_e023a762_94124cuda3std3__45__cpo4cendE,(_ZN39_INTERNAL_3592250e_4_k_cu_e023a762_94124cuda3std6ranges3__45__cpo4swapE - _ZN39_INTERNAL_3592250e_4_k_cu_e023a762_94124cuda3std3__45__cpo4cendE)
_ZN39_INTERNAL_3592250e_4_k_cu_e023a762_94124cuda3std3__45__cpo4cendE:
	.zero		1
	.type		_ZN39_INTERNAL_3592250e_4_k_cu_e023a762_94124cuda3std6ranges3__45__cpo4swapE,@object
	.size		_ZN39_INTERNAL_3592250e_4_k_cu_e023a762_94124cuda3std6ranges3__45__cpo4swapE,(.L_7 - _ZN39_INTERNAL_3592250e_4_k_cu_e023a762_94124cuda3std6ranges3__45__cpo4swapE)
_ZN39_INTERNAL_3592250e_4_k_cu_e023a762_94124cuda3std6ranges3__45__cpo4swapE:
	.zero		1
.L_7:


//--------------------- .nv.constant0._ZN7cutlass13device_kernelINS_4gemm6kernel13GemmUniversalIN4cute5tupleIJiiiiEEENS1_10collective13CollectiveMmaINS1_37MainloopSm90TmaGmmaWarpSpecializedFP8ILi11ENS5_IJNS4_1CILi1EEESB_SB_EEENS1_35KernelTmaWarpSpecializedCooperativeEEENS5_IJNSA_ILi192EEENSA_ILi112EEENSA_ILi64EEEEEENS_12float_e4m3_tENS5_IJlSB_lEEESJ_SK_NS4_8TiledMMAINS4_8MMA_AtomIJNS4_4SM904GMMA30MMA_64x16x32_F32E4M3E4M3_SS_TNILNSO_7ScaleInE1ELSQ_1EEEEEENS4_6LayoutINS5_IJNSA_ILi2EEESB_SB_EEENS5_IJSB_NSA_ILi0EEESW_EEEEENS5_IJNS4_10UnderscoreESZ_SZ_EEEEENS4_13SM90_TMA_LOADENS4_14ComposedLayoutINS4_7SwizzleILi2ELi4ELi3EEENS4_18smem_ptr_flag_bitsILi8EEENST_INS5_IJNSA_ILi8EEESH_EEENS5_IJSH_SB_EEEEEEEvNS4_8identityES12_S1C_vS1D_EENS_8epilogue10collective6detail29Sm90TmaWarpSpecializedAdapterINS1G_15DefaultEpilogueISJ_SK_SK_NS1F_6thread17LinearCombinationISJ_Li1EffLNS1K_9ScaleType4KindE0ELNS_15FloatRoundStyleE2ESJ_EENS1_15EpilogueDefaultEEEEEvvEEEEvNT_6ParamsE --------------------------
	.section	.nv.constant0._ZN7cutlass13device_kernelINS_4gemm6kernel13GemmUniversalIN4cute5tupleIJiiiiEEENS1_10collective13CollectiveMmaINS1_37MainloopSm90TmaGmmaWarpSpecializedFP8ILi11ENS5_IJNS4_1CILi1EEESB_SB_EEENS1_35KernelTmaWarpSpecializedCooperativeEEENS5_IJNSA_ILi192EEENSA_ILi112EEENSA_ILi64EEEEEENS_12float_e4m3_tENS5_IJlSB_lEEESJ_SK_NS4_8TiledMMAINS4_8MMA_AtomIJNS4_4SM904GMMA30MMA_64x16x32_F32E4M3E4M3_SS_TNILNSO_7ScaleInE1ELSQ_1EEEEEENS4_6LayoutINS5_IJNSA_ILi2EEESB_SB_EEENS5_IJSB_NSA_ILi0EEESW_EEEEENS5_IJNS4_10UnderscoreESZ_SZ_EEEEENS4_13SM90_TMA_LOADENS4_14ComposedLayoutINS4_7SwizzleILi2ELi4ELi3EEENS4_18smem_ptr_flag_bitsILi8EEENST_INS5_IJNSA_ILi8EEESH_EEENS5_IJSH_SB_EEEEEEEvNS4_8identityES12_S1C_vS1D_EENS_8epilogue10collective6detail29Sm90TmaWarpSpecializedAdapterINS1G_15DefaultEpilogueISJ_SK_SK_NS1F_6thread17LinearCombinationISJ_Li1EffLNS1K_9ScaleType4KindE0ELNS_15FloatRoundStyleE2ESJ_EENS1_15EpilogueDefaultEEEEEvvEEEEvNT_6ParamsE,"a",@progbits
	.sectionflags	@""
	.align	4
.nv.constant0._ZN7cutlass13device_kernelINS_4gemm6kernel13GemmUniversalIN4cute5tupleIJiiiiEEENS1_10collective13CollectiveMmaINS1_37MainloopSm90TmaGmmaWarpSpecializedFP8ILi11ENS5_IJNS4_1CILi1EEESB_SB_EEENS1_35KernelTmaWarpSpecializedCooperativeEEENS5_IJNSA_ILi192EEENSA_ILi112EEENSA_ILi64EEEEEENS_12float_e4m3_tENS5_IJlSB_lEEESJ_SK_NS4_8TiledMMAINS4_8MMA_AtomIJNS4_4SM904GMMA30MMA_64x16x32_F32E4M3E4M3_SS_TNILNSO_7ScaleInE1ELSQ_1EEEEEENS4_6LayoutINS5_IJNSA_ILi2EEESB_SB_EEENS5_IJSB_NSA_ILi0EEESW_EEEEENS5_IJNS4_10UnderscoreESZ_SZ_EEEEENS4_13SM90_TMA_LOADENS4_14ComposedLayoutINS4_7SwizzleILi2ELi4ELi3EEENS4_18smem_ptr_flag_bitsILi8EEENST_INS5_IJNSA_ILi8EEESH_EEENS5_IJSH_SB_EEEEEEEvNS4_8identityES12_S1C_vS1D_EENS_8epilogue10collective6detail29Sm90TmaWarpSpecializedAdapterINS1G_15DefaultEpilogueISJ_SK_SK_NS1F_6thread17LinearCombinationISJ_Li1EffLNS1K_9ScaleType4KindE0ELNS_15FloatRoundStyleE2ESJ_EENS1_15EpilogueDefaultEEEEEvvEEEEvNT_6ParamsE:
	.zero		1664


//--------------------- SYMBOLS --------------------------

	.type		.nv.reservedSmem.offset0,@object
	.size		.nv.reservedSmem.offset0,0x4
